//
// Generated by NVIDIA NVVM Compiler
//
// Compiler Build ID: CL-36424714
// Cuda compilation tools, release 13.0, V13.0.88
// Based on NVVM 20.0.0
//

.version 9.0
.target sm_100
.address_size 64

	// .globl	_ZN3cub18CUB_300001_SM_10006detail11EmptyKernelIvEEvv
.global .align 1 .b8 _ZN34_INTERNAL_101a3e86_4_k_cu__Z4testv4cuda3std3__45__cpo5beginE[1];
.global .align 1 .b8 _ZN34_INTERNAL_101a3e86_4_k_cu__Z4testv4cuda3std3__45__cpo3endE[1];
.global .align 1 .b8 _ZN34_INTERNAL_101a3e86_4_k_cu__Z4testv4cuda3std3__45__cpo6cbeginE[1];
.global .align 1 .b8 _ZN34_INTERNAL_101a3e86_4_k_cu__Z4testv4cuda3std3__45__cpo4cendE[1];
.global .align 1 .b8 _ZN34_INTERNAL_101a3e86_4_k_cu__Z4testv4cuda3std3__45__cpo6rbeginE[1];
.global .align 1 .b8 _ZN34_INTERNAL_101a3e86_4_k_cu__Z4testv4cuda3std3__45__cpo4rendE[1];
.global .align 1 .b8 _ZN34_INTERNAL_101a3e86_4_k_cu__Z4testv4cuda3std3__45__cpo7crbeginE[1];
.global .align 1 .b8 _ZN34_INTERNAL_101a3e86_4_k_cu__Z4testv4cuda3std3__45__cpo5crendE[1];
.global .align 1 .b8 _ZN34_INTERNAL_101a3e86_4_k_cu__Z4testv4cuda3std3__436_GLOBAL__N__101a3e86_4_k_cu__Z4testv6ignoreE[1];
.global .align 1 .b8 _ZN34_INTERNAL_101a3e86_4_k_cu__Z4testv4cuda3std3__419piecewise_constructE[1];
.global .align 1 .b8 _ZN34_INTERNAL_101a3e86_4_k_cu__Z4testv4cuda3std3__48in_placeE[1];
.global .align 1 .b8 _ZN34_INTERNAL_101a3e86_4_k_cu__Z4testv4cuda3std3__420unreachable_sentinelE[1];
.global .align 1 .b8 _ZN34_INTERNAL_101a3e86_4_k_cu__Z4testv4cuda3std3__47nulloptE[1];
.global .align 1 .b8 _ZN34_INTERNAL_101a3e86_4_k_cu__Z4testv4cuda3std3__48unexpectE[1];
.global .align 1 .b8 _ZN34_INTERNAL_101a3e86_4_k_cu__Z4testv4cuda3std6ranges3__45__cpo4swapE[1];
.global .align 1 .b8 _ZN34_INTERNAL_101a3e86_4_k_cu__Z4testv4cuda3std6ranges3__45__cpo9iter_moveE[1];
.global .align 1 .b8 _ZN34_INTERNAL_101a3e86_4_k_cu__Z4testv4cuda3std6ranges3__45__cpo5beginE[1];
.global .align 1 .b8 _ZN34_INTERNAL_101a3e86_4_k_cu__Z4testv4cuda3std6ranges3__45__cpo3endE[1];
.global .align 1 .b8 _ZN34_INTERNAL_101a3e86_4_k_cu__Z4testv4cuda3std6ranges3__45__cpo6cbeginE[1];
.global .align 1 .b8 _ZN34_INTERNAL_101a3e86_4_k_cu__Z4testv4cuda3std6ranges3__45__cpo4cendE[1];
.global .align 1 .b8 _ZN34_INTERNAL_101a3e86_4_k_cu__Z4testv4cuda3std6ranges3__45__cpo7advanceE[1];
.global .align 1 .b8 _ZN34_INTERNAL_101a3e86_4_k_cu__Z4testv4cuda3std6ranges3__45__cpo9iter_swapE[1];
.global .align 1 .b8 _ZN34_INTERNAL_101a3e86_4_k_cu__Z4testv4cuda3std6ranges3__45__cpo4nextE[1];
.global .align 1 .b8 _ZN34_INTERNAL_101a3e86_4_k_cu__Z4testv4cuda3std6ranges3__45__cpo4prevE[1];
.global .align 1 .b8 _ZN34_INTERNAL_101a3e86_4_k_cu__Z4testv4cuda3std6ranges3__45__cpo4dataE[1];
.global .align 1 .b8 _ZN34_INTERNAL_101a3e86_4_k_cu__Z4testv4cuda3std6ranges3__45__cpo5cdataE[1];
.global .align 1 .b8 _ZN34_INTERNAL_101a3e86_4_k_cu__Z4testv4cuda3std6ranges3__45__cpo4sizeE[1];
.global .align 1 .b8 _ZN34_INTERNAL_101a3e86_4_k_cu__Z4testv4cuda3std6ranges3__45__cpo5ssizeE[1];
.global .align 1 .b8 _ZN34_INTERNAL_101a3e86_4_k_cu__Z4testv4cuda3std6ranges3__45__cpo8distanceE[1];
.global .align 1 .b8 _ZN34_INTERNAL_101a3e86_4_k_cu__Z4testv6thrust24THRUST_300001_SM_1000_NS8cuda_cub3parE[1];
.global .align 1 .b8 _ZN34_INTERNAL_101a3e86_4_k_cu__Z4testv6thrust24THRUST_300001_SM_1000_NS8cuda_cub10par_nosyncE[1];
.global .align 1 .b8 _ZN34_INTERNAL_101a3e86_4_k_cu__Z4testv6thrust24THRUST_300001_SM_1000_NS6system6detail10sequential3seqE[1];
.global .align 1 .b8 _ZN34_INTERNAL_101a3e86_4_k_cu__Z4testv6thrust24THRUST_300001_SM_1000_NS6system3cpp3parE[1];
.global .align 1 .b8 _ZN34_INTERNAL_101a3e86_4_k_cu__Z4testv6thrust24THRUST_300001_SM_1000_NS12placeholders2_1E[1];
.global .align 1 .b8 _ZN34_INTERNAL_101a3e86_4_k_cu__Z4testv6thrust24THRUST_300001_SM_1000_NS12placeholders2_2E[1];
.global .align 1 .b8 _ZN34_INTERNAL_101a3e86_4_k_cu__Z4testv6thrust24THRUST_300001_SM_1000_NS12placeholders2_3E[1];
.global .align 1 .b8 _ZN34_INTERNAL_101a3e86_4_k_cu__Z4testv6thrust24THRUST_300001_SM_1000_NS12placeholders2_4E[1];
.global .align 1 .b8 _ZN34_INTERNAL_101a3e86_4_k_cu__Z4testv6thrust24THRUST_300001_SM_1000_NS12placeholders2_5E[1];
.global .align 1 .b8 _ZN34_INTERNAL_101a3e86_4_k_cu__Z4testv6thrust24THRUST_300001_SM_1000_NS12placeholders2_6E[1];
.global .align 1 .b8 _ZN34_INTERNAL_101a3e86_4_k_cu__Z4testv6thrust24THRUST_300001_SM_1000_NS12placeholders2_7E[1];
.global .align 1 .b8 _ZN34_INTERNAL_101a3e86_4_k_cu__Z4testv6thrust24THRUST_300001_SM_1000_NS12placeholders2_8E[1];
.global .align 1 .b8 _ZN34_INTERNAL_101a3e86_4_k_cu__Z4testv6thrust24THRUST_300001_SM_1000_NS12placeholders2_9E[1];
.global .align 1 .b8 _ZN34_INTERNAL_101a3e86_4_k_cu__Z4testv6thrust24THRUST_300001_SM_1000_NS12placeholders3_10E[1];
.global .align 1 .b8 _ZN34_INTERNAL_101a3e86_4_k_cu__Z4testv6thrust24THRUST_300001_SM_1000_NS3seqE[1];
.global .align 1 .b8 _ZN34_INTERNAL_101a3e86_4_k_cu__Z4testv6thrust24THRUST_300001_SM_1000_NS6deviceE[1];

.visible .entry _ZN3cub18CUB_300001_SM_10006detail11EmptyKernelIvEEvv()
{


	ret;

}
	// .globl	_ZN3cub18CUB_300001_SM_10006detail8for_each13static_kernelINS2_12policy_hub_t12policy_500_tElNS2_12op_wrapper_tIlN6thrust24THRUST_300001_SM_1000_NS6system6detail7generic6detail21binary_search_functorINS8_6detail15normal_iteratorINS8_10device_ptrIiEEEENSC_18binary_search_lessENSC_3lbfEEENS8_12zip_iteratorIN4cuda3std3__45tupleIJNSF_INS8_7pointerIiNS8_8cuda_cub5par_tENS8_11use_defaultESU_EEEENSF_INSR_IlST_SU_SU_EEEEEEEEEEEEEvT0_T1_
.visible .entry _ZN3cub18CUB_300001_SM_10006detail8for_each13static_kernelINS2_12policy_hub_t12policy_500_tElNS2_12op_wrapper_tIlN6thrust24THRUST_300001_SM_1000_NS6system6detail7generic6detail21binary_search_functorINS8_6detail15normal_iteratorINS8_10device_ptrIiEEEENSC_18binary_search_lessENSC_3lbfEEENS8_12zip_iteratorIN4cuda3std3__45tupleIJNSF_INS8_7pointerIiNS8_8cuda_cub5par_tENS8_11use_defaultESU_EEEENSF_INSR_IlST_SU_SU_EEEEEEEEEEEEEvT0_T1_(
	.param .u64 _ZN3cub18CUB_300001_SM_10006detail8for_each13static_kernelINS2_12policy_hub_t12policy_500_tElNS2_12op_wrapper_tIlN6thrust24THRUST_300001_SM_1000_NS6system6detail7generic6detail21binary_search_functorINS8_6detail15normal_iteratorINS8_10device_ptrIiEEEENSC_18binary_search_lessENSC_3lbfEEENS8_12zip_iteratorIN4cuda3std3__45tupleIJNSF_INS8_7pointerIiNS8_8cuda_cub5par_tENS8_11use_defaultESU_EEEENSF_INSR_IlST_SU_SU_EEEEEEEEEEEEEvT0_T1__param_0,
	.param .align 8 .b8 _ZN3cub18CUB_300001_SM_10006detail8for_each13static_kernelINS2_12policy_hub_t12policy_500_tElNS2_12op_wrapper_tIlN6thrust24THRUST_300001_SM_1000_NS6system6detail7generic6detail21binary_search_functorINS8_6detail15normal_iteratorINS8_10device_ptrIiEEEENSC_18binary_search_lessENSC_3lbfEEENS8_12zip_iteratorIN4cuda3std3__45tupleIJNSF_INS8_7pointerIiNS8_8cuda_cub5par_tENS8_11use_defaultESU_EEEENSF_INSR_IlST_SU_SU_EEEEEEEEEEEEEvT0_T1__param_1[40]
)
.maxntid 256
{
	.reg .pred 	%p<16>;
	.reg .b16 	%rs<9>;
	.reg .b32 	%r<24>;
	.reg .b64 	%rd<110>;

	ld.param.u64 	%rd37, [_ZN3cub18CUB_300001_SM_10006detail8for_each13static_kernelINS2_12policy_hub_t12policy_500_tElNS2_12op_wrapper_tIlN6thrust24THRUST_300001_SM_1000_NS6system6detail7generic6detail21binary_search_functorINS8_6detail15normal_iteratorINS8_10device_ptrIiEEEENSC_18binary_search_lessENSC_3lbfEEENS8_12zip_iteratorIN4cuda3std3__45tupleIJNSF_INS8_7pointerIiNS8_8cuda_cub5par_tENS8_11use_defaultESU_EEEENSF_INSR_IlST_SU_SU_EEEEEEEEEEEEEvT0_T1__param_1+24];
	ld.param.u64 	%rd36, [_ZN3cub18CUB_300001_SM_10006detail8for_each13static_kernelINS2_12policy_hub_t12policy_500_tElNS2_12op_wrapper_tIlN6thrust24THRUST_300001_SM_1000_NS6system6detail7generic6detail21binary_search_functorINS8_6detail15normal_iteratorINS8_10device_ptrIiEEEENSC_18binary_search_lessENSC_3lbfEEENS8_12zip_iteratorIN4cuda3std3__45tupleIJNSF_INS8_7pointerIiNS8_8cuda_cub5par_tENS8_11use_defaultESU_EEEENSF_INSR_IlST_SU_SU_EEEEEEEEEEEEEvT0_T1__param_1+16];
	ld.param.u64 	%rd35, [_ZN3cub18CUB_300001_SM_10006detail8for_each13static_kernelINS2_12policy_hub_t12policy_500_tElNS2_12op_wrapper_tIlN6thrust24THRUST_300001_SM_1000_NS6system6detail7generic6detail21binary_search_functorINS8_6detail15normal_iteratorINS8_10device_ptrIiEEEENSC_18binary_search_lessENSC_3lbfEEENS8_12zip_iteratorIN4cuda3std3__45tupleIJNSF_INS8_7pointerIiNS8_8cuda_cub5par_tENS8_11use_defaultESU_EEEENSF_INSR_IlST_SU_SU_EEEEEEEEEEEEEvT0_T1__param_1+8];
	ld.param.u64 	%rd34, [_ZN3cub18CUB_300001_SM_10006detail8for_each13static_kernelINS2_12policy_hub_t12policy_500_tElNS2_12op_wrapper_tIlN6thrust24THRUST_300001_SM_1000_NS6system6detail7generic6detail21binary_search_functorINS8_6detail15normal_iteratorINS8_10device_ptrIiEEEENSC_18binary_search_lessENSC_3lbfEEENS8_12zip_iteratorIN4cuda3std3__45tupleIJNSF_INS8_7pointerIiNS8_8cuda_cub5par_tENS8_11use_defaultESU_EEEENSF_INSR_IlST_SU_SU_EEEEEEEEEEEEEvT0_T1__param_1];
	ld.param.u64 	%rd38, [_ZN3cub18CUB_300001_SM_10006detail8for_each13static_kernelINS2_12policy_hub_t12policy_500_tElNS2_12op_wrapper_tIlN6thrust24THRUST_300001_SM_1000_NS6system6detail7generic6detail21binary_search_functorINS8_6detail15normal_iteratorINS8_10device_ptrIiEEEENSC_18binary_search_lessENSC_3lbfEEENS8_12zip_iteratorIN4cuda3std3__45tupleIJNSF_INS8_7pointerIiNS8_8cuda_cub5par_tENS8_11use_defaultESU_EEEENSF_INSR_IlST_SU_SU_EEEEEEEEEEEEEvT0_T1__param_0];
	mov.u32 	%r17, %ctaid.x;
	mul.wide.u32 	%rd1, %r17, 512;
	sub.s64 	%rd2, %rd38, %rd1;
	setp.lt.s64 	%p1, %rd2, 512;
	@%p1 bra 	$L__BB1_8;
	cvta.to.global.u64 	%rd4, %rd35;
	cvta.to.global.u64 	%rd5, %rd36;
	mov.u32 	%r1, %tid.x;
	sub.s64 	%rd73, %rd37, %rd36;
	shr.s64 	%rd105, %rd73, 2;
	setp.lt.s64 	%p11, %rd105, 1;
	@%p11 bra 	$L__BB1_7;
	cvta.to.global.u64 	%rd80, %rd34;
	cvt.u64.u32 	%rd81, %r1;
	add.s64 	%rd82, %rd1, %rd81;
	shl.b64 	%rd83, %rd82, 2;
	add.s64 	%rd7, %rd80, %rd83;
	shl.b64 	%rd84, %rd82, 3;
	add.s64 	%rd8, %rd4, %rd84;
	ld.global.u32 	%r2, [%rd7];
	mov.b64 	%rd102, 0;
	mov.u64 	%rd103, %rd105;
$L__BB1_3:
	sub.s64 	%rd85, %rd103, %rd102;
	shr.u64 	%rd86, %rd85, 63;
	add.s64 	%rd87, %rd85, %rd86;
	shr.s64 	%rd88, %rd87, 1;
	add.s64 	%rd89, %rd88, %rd102;
	shl.b64 	%rd90, %rd89, 2;
	add.s64 	%rd91, %rd5, %rd90;
	ld.global.u32 	%r22, [%rd91];
	setp.lt.s32 	%p12, %r22, %r2;
	add.s64 	%rd92, %rd89, 1;
	selp.b64 	%rd103, %rd103, %rd89, %p12;
	selp.b64 	%rd102, %rd92, %rd102, %p12;
	setp.lt.s64 	%p13, %rd102, %rd103;
	@%p13 bra 	$L__BB1_3;
	st.global.u64 	[%rd8], %rd102;
	ld.global.u32 	%r3, [%rd7+1024];
	mov.b64 	%rd104, 0;
$L__BB1_5:
	sub.s64 	%rd94, %rd105, %rd104;
	shr.u64 	%rd95, %rd94, 63;
	add.s64 	%rd96, %rd94, %rd95;
	shr.s64 	%rd97, %rd96, 1;
	add.s64 	%rd98, %rd97, %rd104;
	shl.b64 	%rd99, %rd98, 2;
	add.s64 	%rd100, %rd5, %rd99;
	ld.global.u32 	%r23, [%rd100];
	setp.lt.s32 	%p14, %r23, %r3;
	add.s64 	%rd101, %rd98, 1;
	selp.b64 	%rd105, %rd105, %rd98, %p14;
	selp.b64 	%rd104, %rd101, %rd104, %p14;
	setp.lt.s64 	%p15, %rd104, %rd105;
	@%p15 bra 	$L__BB1_5;
	st.global.u64 	[%rd8+2048], %rd104;
	bra.uni 	$L__BB1_21;
$L__BB1_7:
	cvt.u64.u32 	%rd74, %r1;
	add.s64 	%rd75, %rd1, %rd74;
	shl.b64 	%rd76, %rd75, 3;
	add.s64 	%rd77, %rd4, %rd76;
	mov.b64 	%rd78, 0;
	st.global.u64 	[%rd77], %rd78;
	st.global.u64 	[%rd77+2048], %rd78;
	bra.uni 	$L__BB1_21;
$L__BB1_8:
	cvta.to.global.u64 	%rd17, %rd34;
	cvta.to.global.u64 	%rd18, %rd35;
	cvta.to.global.u64 	%rd19, %rd36;
	mov.u32 	%r4, %tid.x;
	cvt.s64.s32 	%rd20, %rd2;
	sub.s64 	%rd39, %rd37, %rd36;
	shr.s64 	%rd109, %rd39, 2;
	setp.lt.s64 	%p2, %rd109, 1;
	@%p2 bra 	$L__BB1_17;
	cvt.u64.u32 	%rd22, %r4;
	setp.le.s64 	%p5, %rd20, %rd22;
	@%p5 bra 	$L__BB1_13;
	add.s64 	%rd47, %rd1, %rd22;
	shl.b64 	%rd48, %rd47, 2;
	add.s64 	%rd49, %rd17, %rd48;
	shl.b64 	%rd50, %rd47, 3;
	add.s64 	%rd23, %rd18, %rd50;
	ld.global.u32 	%r5, [%rd49];
	mov.b64 	%rd106, 0;
	mov.u64 	%rd107, %rd109;
$L__BB1_11:
	sub.s64 	%rd51, %rd107, %rd106;
	shr.u64 	%rd52, %rd51, 63;
	add.s64 	%rd53, %rd51, %rd52;
	shr.s64 	%rd54, %rd53, 1;
	add.s64 	%rd55, %rd54, %rd106;
	shl.b64 	%rd56, %rd55, 2;
	add.s64 	%rd57, %rd19, %rd56;
	ld.global.u32 	%r19, [%rd57];
	setp.lt.s32 	%p6, %r19, %r5;
	add.s64 	%rd58, %rd55, 1;
	selp.b64 	%rd107, %rd107, %rd55, %p6;
	selp.b64 	%rd106, %rd58, %rd106, %p6;
	setp.lt.s64 	%p7, %rd106, %rd107;
	@%p7 bra 	$L__BB1_11;
	st.global.u64 	[%rd23], %rd106;
$L__BB1_13:
	add.s32 	%r20, %r4, 256;
	cvt.u64.u32 	%rd59, %r20;
	setp.le.s64 	%p8, %rd20, %rd59;
	@%p8 bra 	$L__BB1_21;
	add.s64 	%rd61, %rd1, %rd22;
	shl.b64 	%rd62, %rd61, 2;
	add.s64 	%rd63, %rd17, %rd62;
	shl.b64 	%rd64, %rd61, 3;
	add.s64 	%rd28, %rd18, %rd64;
	ld.global.u32 	%r6, [%rd63+1024];
	mov.b64 	%rd108, 0;
$L__BB1_15:
	sub.s64 	%rd65, %rd109, %rd108;
	shr.u64 	%rd66, %rd65, 63;
	add.s64 	%rd67, %rd65, %rd66;
	shr.s64 	%rd68, %rd67, 1;
	add.s64 	%rd69, %rd68, %rd108;
	shl.b64 	%rd70, %rd69, 2;
	add.s64 	%rd71, %rd19, %rd70;
	ld.global.u32 	%r21, [%rd71];
	setp.lt.s32 	%p9, %r21, %r6;
	add.s64 	%rd72, %rd69, 1;
	selp.b64 	%rd109, %rd109, %rd69, %p9;
	selp.b64 	%rd108, %rd72, %rd108, %p9;
	setp.lt.s64 	%p10, %rd108, %rd109;
	@%p10 bra 	$L__BB1_15;
	st.global.u64 	[%rd28+2048], %rd108;
	bra.uni 	$L__BB1_21;
$L__BB1_17:
	cvt.u64.u32 	%rd40, %r4;
	setp.le.s64 	%p3, %rd20, %rd40;
	add.s64 	%rd41, %rd1, %rd40;
	shl.b64 	%rd42, %rd41, 3;
	add.s64 	%rd33, %rd18, %rd42;
	@%p3 bra 	$L__BB1_19;
	mov.b64 	%rd43, 0;
	st.global.u64 	[%rd33], %rd43;
$L__BB1_19:
	add.s32 	%r18, %r4, 256;
	cvt.u64.u32 	%rd44, %r18;
	setp.le.s64 	%p4, %rd20, %rd44;
	@%p4 bra 	$L__BB1_21;
	mov.b64 	%rd45, 0;
	st.global.u64 	[%rd33+2048], %rd45;
$L__BB1_21:
	ret;

}
	// .globl	_ZN3cub18CUB_300001_SM_10006detail8for_each13static_kernelINS2_12policy_hub_t12policy_500_tElNS2_12op_wrapper_tIlN6thrust24THRUST_300001_SM_1000_NS6system6detail7generic6detail21binary_search_functorINS8_6detail15normal_iteratorINS8_10device_ptrIiEEEENSC_18binary_search_lessENSC_3ubfEEENS8_12zip_iteratorIN4cuda3std3__45tupleIJNSF_INS8_7pointerIiNS8_8cuda_cub5par_tENS8_11use_defaultESU_EEEENSF_INSR_IlST_SU_SU_EEEEEEEEEEEEEvT0_T1_
.visible .entry _ZN3cub18CUB_300001_SM_10006detail8for_each13static_kernelINS2_12policy_hub_t12policy_500_tElNS2_12op_wrapper_tIlN6thrust24THRUST_300001_SM_1000_NS6system6detail7generic6detail21binary_search_functorINS8_6detail15normal_iteratorINS8_10device_ptrIiEEEENSC_18binary_search_lessENSC_3ubfEEENS8_12zip_iteratorIN4cuda3std3__45tupleIJNSF_INS8_7pointerIiNS8_8cuda_cub5par_tENS8_11use_defaultESU_EEEENSF_INSR_IlST_SU_SU_EEEEEEEEEEEEEvT0_T1_(
	.param .u64 _ZN3cub18CUB_300001_SM_10006detail8for_each13static_kernelINS2_12policy_hub_t12policy_500_tElNS2_12op_wrapper_tIlN6thrust24THRUST_300001_SM_1000_NS6system6detail7generic6detail21binary_search_functorINS8_6detail15normal_iteratorINS8_10device_ptrIiEEEENSC_18binary_search_lessENSC_3ubfEEENS8_12zip_iteratorIN4cuda3std3__45tupleIJNSF_INS8_7pointerIiNS8_8cuda_cub5par_tENS8_11use_defaultESU_EEEENSF_INSR_IlST_SU_SU_EEEEEEEEEEEEEvT0_T1__param_0,
	.param .align 8 .b8 _ZN3cub18CUB_300001_SM_10006detail8for_each13static_kernelINS2_12policy_hub_t12policy_500_tElNS2_12op_wrapper_tIlN6thrust24THRUST_300001_SM_1000_NS6system6detail7generic6detail21binary_search_functorINS8_6detail15normal_iteratorINS8_10device_ptrIiEEEENSC_18binary_search_lessENSC_3ubfEEENS8_12zip_iteratorIN4cuda3std3__45tupleIJNSF_INS8_7pointerIiNS8_8cuda_cub5par_tENS8_11use_defaultESU_EEEENSF_INSR_IlST_SU_SU_EEEEEEEEEEEEEvT0_T1__param_1[40]
)
.maxntid 256
{
	.reg .pred 	%p<16>;
	.reg .b16 	%rs<9>;
	.reg .b32 	%r<24>;
	.reg .b64 	%rd<110>;

	ld.param.u64 	%rd37, [_ZN3cub18CUB_300001_SM_10006detail8for_each13static_kernelINS2_12policy_hub_t12policy_500_tElNS2_12op_wrapper_tIlN6thrust24THRUST_300001_SM_1000_NS6system6detail7generic6detail21binary_search_functorINS8_6detail15normal_iteratorINS8_10device_ptrIiEEEENSC_18binary_search_lessENSC_3ubfEEENS8_12zip_iteratorIN4cuda3std3__45tupleIJNSF_INS8_7pointerIiNS8_8cuda_cub5par_tENS8_11use_defaultESU_EEEENSF_INSR_IlST_SU_SU_EEEEEEEEEEEEEvT0_T1__param_1+24];
	ld.param.u64 	%rd36, [_ZN3cub18CUB_300001_SM_10006detail8for_each13static_kernelINS2_12policy_hub_t12policy_500_tElNS2_12op_wrapper_tIlN6thrust24THRUST_300001_SM_1000_NS6system6detail7generic6detail21binary_search_functorINS8_6detail15normal_iteratorINS8_10device_ptrIiEEEENSC_18binary_search_lessENSC_3ubfEEENS8_12zip_iteratorIN4cuda3std3__45tupleIJNSF_INS8_7pointerIiNS8_8cuda_cub5par_tENS8_11use_defaultESU_EEEENSF_INSR_IlST_SU_SU_EEEEEEEEEEEEEvT0_T1__param_1+16];
	ld.param.u64 	%rd35, [_ZN3cub18CUB_300001_SM_10006detail8for_each13static_kernelINS2_12policy_hub_t12policy_500_tElNS2_12op_wrapper_tIlN6thrust24THRUST_300001_SM_1000_NS6system6detail7generic6detail21binary_search_functorINS8_6detail15normal_iteratorINS8_10device_ptrIiEEEENSC_18binary_search_lessENSC_3ubfEEENS8_12zip_iteratorIN4cuda3std3__45tupleIJNSF_INS8_7pointerIiNS8_8cuda_cub5par_tENS8_11use_defaultESU_EEEENSF_INSR_IlST_SU_SU_EEEEEEEEEEEEEvT0_T1__param_1+8];
	ld.param.u64 	%rd34, [_ZN3cub18CUB_300001_SM_10006detail8for_each13static_kernelINS2_12policy_hub_t12policy_500_tElNS2_12op_wrapper_tIlN6thrust24THRUST_300001_SM_1000_NS6system6detail7generic6detail21binary_search_functorINS8_6detail15normal_iteratorINS8_10device_ptrIiEEEENSC_18binary_search_lessENSC_3ubfEEENS8_12zip_iteratorIN4cuda3std3__45tupleIJNSF_INS8_7pointerIiNS8_8cuda_cub5par_tENS8_11use_defaultESU_EEEENSF_INSR_IlST_SU_SU_EEEEEEEEEEEEEvT0_T1__param_1];
	ld.param.u64 	%rd38, [_ZN3cub18CUB_300001_SM_10006detail8for_each13static_kernelINS2_12policy_hub_t12policy_500_tElNS2_12op_wrapper_tIlN6thrust24THRUST_300001_SM_1000_NS6system6detail7generic6detail21binary_search_functorINS8_6detail15normal_iteratorINS8_10device_ptrIiEEEENSC_18binary_search_lessENSC_3ubfEEENS8_12zip_iteratorIN4cuda3std3__45tupleIJNSF_INS8_7pointerIiNS8_8cuda_cub5par_tENS8_11use_defaultESU_EEEENSF_INSR_IlST_SU_SU_EEEEEEEEEEEEEvT0_T1__param_0];
	mov.u32 	%r17, %ctaid.x;
	mul.wide.u32 	%rd1, %r17, 512;
	sub.s64 	%rd2, %rd38, %rd1;
	setp.lt.s64 	%p1, %rd2, 512;
	@%p1 bra 	$L__BB2_8;
	cvta.to.global.u64 	%rd4, %rd35;
	cvta.to.global.u64 	%rd5, %rd36;
	mov.u32 	%r1, %tid.x;
	sub.s64 	%rd73, %rd37, %rd36;
	shr.s64 	%rd105, %rd73, 2;
	setp.lt.s64 	%p11, %rd105, 1;
	@%p11 bra 	$L__BB2_7;
	cvta.to.global.u64 	%rd80, %rd34;
	cvt.u64.u32 	%rd81, %r1;
	add.s64 	%rd82, %rd1, %rd81;
	shl.b64 	%rd83, %rd82, 2;
	add.s64 	%rd7, %rd80, %rd83;
	shl.b64 	%rd84, %rd82, 3;
	add.s64 	%rd8, %rd4, %rd84;
	ld.global.u32 	%r2, [%rd7];
	mov.b64 	%rd102, 0;
	mov.u64 	%rd103, %rd105;
$L__BB2_3:
	sub.s64 	%rd85, %rd103, %rd102;
	shr.u64 	%rd86, %rd85, 63;
	add.s64 	%rd87, %rd85, %rd86;
	shr.s64 	%rd88, %rd87, 1;
	add.s64 	%rd89, %rd88, %rd102;
	shl.b64 	%rd90, %rd89, 2;
	add.s64 	%rd91, %rd5, %rd90;
	ld.global.u32 	%r22, [%rd91];
	setp.lt.s32 	%p12, %r2, %r22;
	add.s64 	%rd92, %rd89, 1;
	selp.b64 	%rd103, %rd89, %rd103, %p12;
	selp.b64 	%rd102, %rd102, %rd92, %p12;
	setp.lt.s64 	%p13, %rd102, %rd103;
	@%p13 bra 	$L__BB2_3;
	st.global.u64 	[%rd8], %rd102;
	ld.global.u32 	%r3, [%rd7+1024];
	mov.b64 	%rd104, 0;
$L__BB2_5:
	sub.s64 	%rd94, %rd105, %rd104;
	shr.u64 	%rd95, %rd94, 63;
	add.s64 	%rd96, %rd94, %rd95;
	shr.s64 	%rd97, %rd96, 1;
	add.s64 	%rd98, %rd97, %rd104;
	shl.b64 	%rd99, %rd98, 2;
	add.s64 	%rd100, %rd5, %rd99;
	ld.global.u32 	%r23, [%rd100];
	setp.lt.s32 	%p14, %r3, %r23;
	add.s64 	%rd101, %rd98, 1;
	selp.b64 	%rd105, %rd98, %rd105, %p14;
	selp.b64 	%rd104, %rd104, %rd101, %p14;
	setp.lt.s64 	%p15, %rd104, %rd105;
	@%p15 bra 	$L__BB2_5;
	st.global.u64 	[%rd8+2048], %rd104;
	bra.uni 	$L__BB2_21;
$L__BB2_7:
	cvt.u64.u32 	%rd74, %r1;
	add.s64 	%rd75, %rd1, %rd74;
	shl.b64 	%rd76, %rd75, 3;
	add.s64 	%rd77, %rd4, %rd76;
	mov.b64 	%rd78, 0;
	st.global.u64 	[%rd77], %rd78;
	st.global.u64 	[%rd77+2048], %rd78;
	bra.uni 	$L__BB2_21;
$L__BB2_8:
	cvta.to.global.u64 	%rd17, %rd34;
	cvta.to.global.u64 	%rd18, %rd35;
	cvta.to.global.u64 	%rd19, %rd36;
	mov.u32 	%r4, %tid.x;
	cvt.s64.s32 	%rd20, %rd2;
	sub.s64 	%rd39, %rd37, %rd36;
	shr.s64 	%rd109, %rd39, 2;
	setp.lt.s64 	%p2, %rd109, 1;
	@%p2 bra 	$L__BB2_17;
	cvt.u64.u32 	%rd22, %r4;
	setp.le.s64 	%p5, %rd20, %rd22;
	@%p5 bra 	$L__BB2_13;
	add.s64 	%rd47, %rd1, %rd22;
	shl.b64 	%rd48, %rd47, 2;
	add.s64 	%rd49, %rd17, %rd48;
	shl.b64 	%rd50, %rd47, 3;
	add.s64 	%rd23, %rd18, %rd50;
	ld.global.u32 	%r5, [%rd49];
	mov.b64 	%rd106, 0;
	mov.u64 	%rd107, %rd109;
$L__BB2_11:
	sub.s64 	%rd51, %rd107, %rd106;
	shr.u64 	%rd52, %rd51, 63;
	add.s64 	%rd53, %rd51, %rd52;
	shr.s64 	%rd54, %rd53, 1;
	add.s64 	%rd55, %rd54, %rd106;
	shl.b64 	%rd56, %rd55, 2;
	add.s64 	%rd57, %rd19, %rd56;
	ld.global.u32 	%r19, [%rd57];
	setp.lt.s32 	%p6, %r5, %r19;
	add.s64 	%rd58, %rd55, 1;
	selp.b64 	%rd107, %rd55, %rd107, %p6;
	selp.b64 	%rd106, %rd106, %rd58, %p6;
	setp.lt.s64 	%p7, %rd106, %rd107;
	@%p7 bra 	$L__BB2_11;
	st.global.u64 	[%rd23], %rd106;
$L__BB2_13:
	add.s32 	%r20, %r4, 256;
	cvt.u64.u32 	%rd59, %r20;
	setp.le.s64 	%p8, %rd20, %rd59;
	@%p8 bra 	$L__BB2_21;
	add.s64 	%rd61, %rd1, %rd22;
	shl.b64 	%rd62, %rd61, 2;
	add.s64 	%rd63, %rd17, %rd62;
	shl.b64 	%rd64, %rd61, 3;
	add.s64 	%rd28, %rd18, %rd64;
	ld.global.u32 	%r6, [%rd63+1024];
	mov.b64 	%rd108, 0;
$L__BB2_15:
	sub.s64 	%rd65, %rd109, %rd108;
	shr.u64 	%rd66, %rd65, 63;
	add.s64 	%rd67, %rd65, %rd66;
	shr.s64 	%rd68, %rd67, 1;
	add.s64 	%rd69, %rd68, %rd108;
	shl.b64 	%rd70, %rd69, 2;
	add.s64 	%rd71, %rd19, %rd70;
	ld.global.u32 	%r21, [%rd71];
	setp.lt.s32 	%p9, %r6, %r21;
	add.s64 	%rd72, %rd69, 1;
	selp.b64 	%rd109, %rd69, %rd109, %p9;
	selp.b64 	%rd108, %rd108, %rd72, %p9;
	setp.lt.s64 	%p10, %rd108, %rd109;
	@%p10 bra 	$L__BB2_15;
	st.global.u64 	[%rd28+2048], %rd108;
	bra.uni 	$L__BB2_21;
$L__BB2_17:
	cvt.u64.u32 	%rd40, %r4;
	setp.le.s64 	%p3, %rd20, %rd40;
	add.s64 	%rd41, %rd1, %rd40;
	shl.b64 	%rd42, %rd41, 3;
	add.s64 	%rd33, %rd18, %rd42;
	@%p3 bra 	$L__BB2_19;
	mov.b64 	%rd43, 0;
	st.global.u64 	[%rd33], %rd43;
$L__BB2_19:
	add.s32 	%r18, %r4, 256;
	cvt.u64.u32 	%rd44, %r18;
	setp.le.s64 	%p4, %rd20, %rd44;
	@%p4 bra 	$L__BB2_21;
	mov.b64 	%rd45, 0;
	st.global.u64 	[%rd33+2048], %rd45;
$L__BB2_21:
	ret;

}
	// .globl	_ZN3cub18CUB_300001_SM_10006detail8for_each13static_kernelINS2_12policy_hub_t12policy_500_tElNS2_12op_wrapper_tIlN6thrust24THRUST_300001_SM_1000_NS6system6detail7generic6detail21binary_search_functorINS8_6detail15normal_iteratorINS8_10device_ptrIiEEEENSC_18binary_search_lessENSC_3lbfEEENS8_12zip_iteratorIN4cuda3std3__45tupleIJNSF_INS8_7pointerIiNS8_8cuda_cub3tagENS8_11use_defaultESU_EEEENSF_INSR_IlST_SU_SU_EEEEEEEEEEEEEvT0_T1_
.visible .entry _ZN3cub18CUB_300001_SM_10006detail8for_each13static_kernelINS2_12policy_hub_t12policy_500_tElNS2_12op_wrapper_tIlN6thrust24THRUST_300001_SM_1000_NS6system6detail7generic6detail21binary_search_functorINS8_6detail15normal_iteratorINS8_10device_ptrIiEEEENSC_18binary_search_lessENSC_3lbfEEENS8_12zip_iteratorIN4cuda3std3__45tupleIJNSF_INS8_7pointerIiNS8_8cuda_cub3tagENS8_11use_defaultESU_EEEENSF_INSR_IlST_SU_SU_EEEEEEEEEEEEEvT0_T1_(
	.param .u64 _ZN3cub18CUB_300001_SM_10006detail8for_each13static_kernelINS2_12policy_hub_t12policy_500_tElNS2_12op_wrapper_tIlN6thrust24THRUST_300001_SM_1000_NS6system6detail7generic6detail21binary_search_functorINS8_6detail15normal_iteratorINS8_10device_ptrIiEEEENSC_18binary_search_lessENSC_3lbfEEENS8_12zip_iteratorIN4cuda3std3__45tupleIJNSF_INS8_7pointerIiNS8_8cuda_cub3tagENS8_11use_defaultESU_EEEENSF_INSR_IlST_SU_SU_EEEEEEEEEEEEEvT0_T1__param_0,
	.param .align 8 .b8 _ZN3cub18CUB_300001_SM_10006detail8for_each13static_kernelINS2_12policy_hub_t12policy_500_tElNS2_12op_wrapper_tIlN6thrust24THRUST_300001_SM_1000_NS6system6detail7generic6detail21binary_search_functorINS8_6detail15normal_iteratorINS8_10device_ptrIiEEEENSC_18binary_search_lessENSC_3lbfEEENS8_12zip_iteratorIN4cuda3std3__45tupleIJNSF_INS8_7pointerIiNS8_8cuda_cub3tagENS8_11use_defaultESU_EEEENSF_INSR_IlST_SU_SU_EEEEEEEEEEEEEvT0_T1__param_1[40]
)
.maxntid 256
{
	.reg .pred 	%p<16>;
	.reg .b16 	%rs<9>;
	.reg .b32 	%r<24>;
	.reg .b64 	%rd<110>;

	ld.param.u64 	%rd37, [_ZN3cub18CUB_300001_SM_10006detail8for_each13static_kernelINS2_12policy_hub_t12policy_500_tElNS2_12op_wrapper_tIlN6thrust24THRUST_300001_SM_1000_NS6system6detail7generic6detail21binary_search_functorINS8_6detail15normal_iteratorINS8_10device_ptrIiEEEENSC_18binary_search_lessENSC_3lbfEEENS8_12zip_iteratorIN4cuda3std3__45tupleIJNSF_INS8_7pointerIiNS8_8cuda_cub3tagENS8_11use_defaultESU_EEEENSF_INSR_IlST_SU_SU_EEEEEEEEEEEEEvT0_T1__param_1+24];
	ld.param.u64 	%rd36, [_ZN3cub18CUB_300001_SM_10006detail8for_each13static_kernelINS2_12policy_hub_t12policy_500_tElNS2_12op_wrapper_tIlN6thrust24THRUST_300001_SM_1000_NS6system6detail7generic6detail21binary_search_functorINS8_6detail15normal_iteratorINS8_10device_ptrIiEEEENSC_18binary_search_lessENSC_3lbfEEENS8_12zip_iteratorIN4cuda3std3__45tupleIJNSF_INS8_7pointerIiNS8_8cuda_cub3tagENS8_11use_defaultESU_EEEENSF_INSR_IlST_SU_SU_EEEEEEEEEEEEEvT0_T1__param_1+16];
	ld.param.u64 	%rd35, [_ZN3cub18CUB_300001_SM_10006detail8for_each13static_kernelINS2_12policy_hub_t12policy_500_tElNS2_12op_wrapper_tIlN6thrust24THRUST_300001_SM_1000_NS6system6detail7generic6detail21binary_search_functorINS8_6detail15normal_iteratorINS8_10device_ptrIiEEEENSC_18binary_search_lessENSC_3lbfEEENS8_12zip_iteratorIN4cuda3std3__45tupleIJNSF_INS8_7pointerIiNS8_8cuda_cub3tagENS8_11use_defaultESU_EEEENSF_INSR_IlST_SU_SU_EEEEEEEEEEEEEvT0_T1__param_1+8];
	ld.param.u64 	%rd34, [_ZN3cub18CUB_300001_SM_10006detail8for_each13static_kernelINS2_12policy_hub_t12policy_500_tElNS2_12op_wrapper_tIlN6thrust24THRUST_300001_SM_1000_NS6system6detail7generic6detail21binary_search_functorINS8_6detail15normal_iteratorINS8_10device_ptrIiEEEENSC_18binary_search_lessENSC_3lbfEEENS8_12zip_iteratorIN4cuda3std3__45tupleIJNSF_INS8_7pointerIiNS8_8cuda_cub3tagENS8_11use_defaultESU_EEEENSF_INSR_IlST_SU_SU_EEEEEEEEEEEEEvT0_T1__param_1];
	ld.param.u64 	%rd38, [_ZN3cub18CUB_300001_SM_10006detail8for_each13static_kernelINS2_12policy_hub_t12policy_500_tElNS2_12op_wrapper_tIlN6thrust24THRUST_300001_SM_1000_NS6system6detail7generic6detail21binary_search_functorINS8_6detail15normal_iteratorINS8_10device_ptrIiEEEENSC_18binary_search_lessENSC_3lbfEEENS8_12zip_iteratorIN4cuda3std3__45tupleIJNSF_INS8_7pointerIiNS8_8cuda_cub3tagENS8_11use_defaultESU_EEEENSF_INSR_IlST_SU_SU_EEEEEEEEEEEEEvT0_T1__param_0];
	mov.u32 	%r17, %ctaid.x;
	mul.wide.u32 	%rd1, %r17, 512;
	sub.s64 	%rd2, %rd38, %rd1;
	setp.lt.s64 	%p1, %rd2, 512;
	@%p1 bra 	$L__BB3_8;
	cvta.to.global.u64 	%rd4, %rd35;
	cvta.to.global.u64 	%rd5, %rd36;
	mov.u32 	%r1, %tid.x;
	sub.s64 	%rd73, %rd37, %rd36;
	shr.s64 	%rd105, %rd73, 2;
	setp.lt.s64 	%p11, %rd105, 1;
	@%p11 bra 	$L__BB3_7;
	cvta.to.global.u64 	%rd80, %rd34;
	cvt.u64.u32 	%rd81, %r1;
	add.s64 	%rd82, %rd1, %rd81;
	shl.b64 	%rd83, %rd82, 2;
	add.s64 	%rd7, %rd80, %rd83;
	shl.b64 	%rd84, %rd82, 3;
	add.s64 	%rd8, %rd4, %rd84;
	ld.global.u32 	%r2, [%rd7];
	mov.b64 	%rd102, 0;
	mov.u64 	%rd103, %rd105;
$L__BB3_3:
	sub.s64 	%rd85, %rd103, %rd102;
	shr.u64 	%rd86, %rd85, 63;
	add.s64 	%rd87, %rd85, %rd86;
	shr.s64 	%rd88, %rd87, 1;
	add.s64 	%rd89, %rd88, %rd102;
	shl.b64 	%rd90, %rd89, 2;
	add.s64 	%rd91, %rd5, %rd90;
	ld.global.u32 	%r22, [%rd91];
	setp.lt.s32 	%p12, %r22, %r2;
	add.s64 	%rd92, %rd89, 1;
	selp.b64 	%rd103, %rd103, %rd89, %p12;
	selp.b64 	%rd102, %rd92, %rd102, %p12;
	setp.lt.s64 	%p13, %rd102, %rd103;
	@%p13 bra 	$L__BB3_3;
	st.global.u64 	[%rd8], %rd102;
	ld.global.u32 	%r3, [%rd7+1024];
	mov.b64 	%rd104, 0;
$L__BB3_5:
	sub.s64 	%rd94, %rd105, %rd104;
	shr.u64 	%rd95, %rd94, 63;
	add.s64 	%rd96, %rd94, %rd95;
	shr.s64 	%rd97, %rd96, 1;
	add.s64 	%rd98, %rd97, %rd104;
	shl.b64 	%rd99, %rd98, 2;
	add.s64 	%rd100, %rd5, %rd99;
	ld.global.u32 	%r23, [%rd100];
	setp.lt.s32 	%p14, %r23, %r3;
	add.s64 	%rd101, %rd98, 1;
	selp.b64 	%rd105, %rd105, %rd98, %p14;
	selp.b64 	%rd104, %rd101, %rd104, %p14;
	setp.lt.s64 	%p15, %rd104, %rd105;
	@%p15 bra 	$L__BB3_5;
	st.global.u64 	[%rd8+2048], %rd104;
	bra.uni 	$L__BB3_21;
$L__BB3_7:
	cvt.u64.u32 	%rd74, %r1;
	add.s64 	%rd75, %rd1, %rd74;
	shl.b64 	%rd76, %rd75, 3;
	add.s64 	%rd77, %rd4, %rd76;
	mov.b64 	%rd78, 0;
	st.global.u64 	[%rd77], %rd78;
	st.global.u64 	[%rd77+2048], %rd78;
	bra.uni 	$L__BB3_21;
$L__BB3_8:
	cvta.to.global.u64 	%rd17, %rd34;
	cvta.to.global.u64 	%rd18, %rd35;
	cvta.to.global.u64 	%rd19, %rd36;
	mov.u32 	%r4, %tid.x;
	cvt.s64.s32 	%rd20, %rd2;
	sub.s64 	%rd39, %rd37, %rd36;
	shr.s64 	%rd109, %rd39, 2;
	setp.lt.s64 	%p2, %rd109, 1;
	@%p2 bra 	$L__BB3_17;
	cvt.u64.u32 	%rd22, %r4;
	setp.le.s64 	%p5, %rd20, %rd22;
	@%p5 bra 	$L__BB3_13;
	add.s64 	%rd47, %rd1, %rd22;
	shl.b64 	%rd48, %rd47, 2;
	add.s64 	%rd49, %rd17, %rd48;
	shl.b64 	%rd50, %rd47, 3;
	add.s64 	%rd23, %rd18, %rd50;
	ld.global.u32 	%r5, [%rd49];
	mov.b64 	%rd106, 0;
	mov.u64 	%rd107, %rd109;
$L__BB3_11:
	sub.s64 	%rd51, %rd107, %rd106;
	shr.u64 	%rd52, %rd51, 63;
	add.s64 	%rd53, %rd51, %rd52;
	shr.s64 	%rd54, %rd53, 1;
	add.s64 	%rd55, %rd54, %rd106;
	shl.b64 	%rd56, %rd55, 2;
	add.s64 	%rd57, %rd19, %rd56;
	ld.global.u32 	%r19, [%rd57];
	setp.lt.s32 	%p6, %r19, %r5;
	add.s64 	%rd58, %rd55, 1;
	selp.b64 	%rd107, %rd107, %rd55, %p6;
	selp.b64 	%rd106, %rd58, %rd106, %p6;
	setp.lt.s64 	%p7, %rd106, %rd107;
	@%p7 bra 	$L__BB3_11;
	st.global.u64 	[%rd23], %rd106;
$L__BB3_13:
	add.s32 	%r20, %r4, 256;
	cvt.u64.u32 	%rd59, %r20;
	setp.le.s64 	%p8, %rd20, %rd59;
	@%p8 bra 	$L__BB3_21;
	add.s64 	%rd61, %rd1, %rd22;
	shl.b64 	%rd62, %rd61, 2;
	add.s64 	%rd63, %rd17, %rd62;
	shl.b64 	%rd64, %rd61, 3;
	add.s64 	%rd28, %rd18, %rd64;
	ld.global.u32 	%r6, [%rd63+1024];
	mov.b64 	%rd108, 0;
$L__BB3_15:
	sub.s64 	%rd65, %rd109, %rd108;
	shr.u64 	%rd66, %rd65, 63;
	add.s64 	%rd67, %rd65, %rd66;
	shr.s64 	%rd68, %rd67, 1;
	add.s64 	%rd69, %rd68, %rd108;
	shl.b64 	%rd70, %rd69, 2;
	add.s64 	%rd71, %rd19, %rd70;
	ld.global.u32 	%r21, [%rd71];
	setp.lt.s32 	%p9, %r21, %r6;
	add.s64 	%rd72, %rd69, 1;
	selp.b64 	%rd109, %rd109, %rd69, %p9;
	selp.b64 	%rd108, %rd72, %rd108, %p9;
	setp.lt.s64 	%p10, %rd108, %rd109;
	@%p10 bra 	$L__BB3_15;
	st.global.u64 	[%rd28+2048], %rd108;
	bra.uni 	$L__BB3_21;
$L__BB3_17:
	cvt.u64.u32 	%rd40, %r4;
	setp.le.s64 	%p3, %rd20, %rd40;
	add.s64 	%rd41, %rd1, %rd40;
	shl.b64 	%rd42, %rd41, 3;
	add.s64 	%rd33, %rd18, %rd42;
	@%p3 bra 	$L__BB3_19;
	mov.b64 	%rd43, 0;
	st.global.u64 	[%rd33], %rd43;
$L__BB3_19:
	add.s32 	%r18, %r4, 256;
	cvt.u64.u32 	%rd44, %r18;
	setp.le.s64 	%p4, %rd20, %rd44;
	@%p4 bra 	$L__BB3_21;
	mov.b64 	%rd45, 0;
	st.global.u64 	[%rd33+2048], %rd45;
$L__BB3_21:
	ret;

}
	// .globl	_ZN3cub18CUB_300001_SM_10006detail8for_each13static_kernelINS2_12policy_hub_t12policy_500_tElNS2_12op_wrapper_tIlN6thrust24THRUST_300001_SM_1000_NS6system6detail7generic6detail21binary_search_functorINS8_6detail15normal_iteratorINS8_10device_ptrIiEEEENSC_18binary_search_lessENSC_3ubfEEENS8_12zip_iteratorIN4cuda3std3__45tupleIJNSF_INS8_7pointerIiNS8_8cuda_cub3tagENS8_11use_defaultESU_EEEENSF_INSR_IlST_SU_SU_EEEEEEEEEEEEEvT0_T1_
.visible .entry _ZN3cub18CUB_300001_SM_10006detail8for_each13static_kernelINS2_12policy_hub_t12policy_500_tElNS2_12op_wrapper_tIlN6thrust24THRUST_300001_SM_1000_NS6system6detail7generic6detail21binary_search_functorINS8_6detail15normal_iteratorINS8_10device_ptrIiEEEENSC_18binary_search_lessENSC_3ubfEEENS8_12zip_iteratorIN4cuda3std3__45tupleIJNSF_INS8_7pointerIiNS8_8cuda_cub3tagENS8_11use_defaultESU_EEEENSF_INSR_IlST_SU_SU_EEEEEEEEEEEEEvT0_T1_(
	.param .u64 _ZN3cub18CUB_300001_SM_10006detail8for_each13static_kernelINS2_12policy_hub_t12policy_500_tElNS2_12op_wrapper_tIlN6thrust24THRUST_300001_SM_1000_NS6system6detail7generic6detail21binary_search_functorINS8_6detail15normal_iteratorINS8_10device_ptrIiEEEENSC_18binary_search_lessENSC_3ubfEEENS8_12zip_iteratorIN4cuda3std3__45tupleIJNSF_INS8_7pointerIiNS8_8cuda_cub3tagENS8_11use_defaultESU_EEEENSF_INSR_IlST_SU_SU_EEEEEEEEEEEEEvT0_T1__param_0,
	.param .align 8 .b8 _ZN3cub18CUB_300001_SM_10006detail8for_each13static_kernelINS2_12policy_hub_t12policy_500_tElNS2_12op_wrapper_tIlN6thrust24THRUST_300001_SM_1000_NS6system6detail7generic6detail21binary_search_functorINS8_6detail15normal_iteratorINS8_10device_ptrIiEEEENSC_18binary_search_lessENSC_3ubfEEENS8_12zip_iteratorIN4cuda3std3__45tupleIJNSF_INS8_7pointerIiNS8_8cuda_cub3tagENS8_11use_defaultESU_EEEENSF_INSR_IlST_SU_SU_EEEEEEEEEEEEEvT0_T1__param_1[40]
)
.maxntid 256
{
	.reg .pred 	%p<16>;
	.reg .b16 	%rs<9>;
	.reg .b32 	%r<24>;
	.reg .b64 	%rd<110>;

	ld.param.u64 	%rd37, [_ZN3cub18CUB_300001_SM_10006detail8for_each13static_kernelINS2_12policy_hub_t12policy_500_tElNS2_12op_wrapper_tIlN6thrust24THRUST_300001_SM_1000_NS6system6detail7generic6detail21binary_search_functorINS8_6detail15normal_iteratorINS8_10device_ptrIiEEEENSC_18binary_search_lessENSC_3ubfEEENS8_12zip_iteratorIN4cuda3std3__45tupleIJNSF_INS8_7pointerIiNS8_8cuda_cub3tagENS8_11use_defaultESU_EEEENSF_INSR_IlST_SU_SU_EEEEEEEEEEEEEvT0_T1__param_1+24];
	ld.param.u64 	%rd36, [_ZN3cub18CUB_300001_SM_10006detail8for_each13static_kernelINS2_12policy_hub_t12policy_500_tElNS2_12op_wrapper_tIlN6thrust24THRUST_300001_SM_1000_NS6system6detail7generic6detail21binary_search_functorINS8_6detail15normal_iteratorINS8_10device_ptrIiEEEENSC_18binary_search_lessENSC_3ubfEEENS8_12zip_iteratorIN4cuda3std3__45tupleIJNSF_INS8_7pointerIiNS8_8cuda_cub3tagENS8_11use_defaultESU_EEEENSF_INSR_IlST_SU_SU_EEEEEEEEEEEEEvT0_T1__param_1+16];
	ld.param.u64 	%rd35, [_ZN3cub18CUB_300001_SM_10006detail8for_each13static_kernelINS2_12policy_hub_t12policy_500_tElNS2_12op_wrapper_tIlN6thrust24THRUST_300001_SM_1000_NS6system6detail7generic6detail21binary_search_functorINS8_6detail15normal_iteratorINS8_10device_ptrIiEEEENSC_18binary_search_lessENSC_3ubfEEENS8_12zip_iteratorIN4cuda3std3__45tupleIJNSF_INS8_7pointerIiNS8_8cuda_cub3tagENS8_11use_defaultESU_EEEENSF_INSR_IlST_SU_SU_EEEEEEEEEEEEEvT0_T1__param_1+8];
	ld.param.u64 	%rd34, [_ZN3cub18CUB_300001_SM_10006detail8for_each13static_kernelINS2_12policy_hub_t12policy_500_tElNS2_12op_wrapper_tIlN6thrust24THRUST_300001_SM_1000_NS6system6detail7generic6detail21binary_search_functorINS8_6detail15normal_iteratorINS8_10device_ptrIiEEEENSC_18binary_search_lessENSC_3ubfEEENS8_12zip_iteratorIN4cuda3std3__45tupleIJNSF_INS8_7pointerIiNS8_8cuda_cub3tagENS8_11use_defaultESU_EEEENSF_INSR_IlST_SU_SU_EEEEEEEEEEEEEvT0_T1__param_1];
	ld.param.u64 	%rd38, [_ZN3cub18CUB_300001_SM_10006detail8for_each13static_kernelINS2_12policy_hub_t12policy_500_tElNS2_12op_wrapper_tIlN6thrust24THRUST_300001_SM_1000_NS6system6detail7generic6detail21binary_search_functorINS8_6detail15normal_iteratorINS8_10device_ptrIiEEEENSC_18binary_search_lessENSC_3ubfEEENS8_12zip_iteratorIN4cuda3std3__45tupleIJNSF_INS8_7pointerIiNS8_8cuda_cub3tagENS8_11use_defaultESU_EEEENSF_INSR_IlST_SU_SU_EEEEEEEEEEEEEvT0_T1__param_0];
	mov.u32 	%r17, %ctaid.x;
	mul.wide.u32 	%rd1, %r17, 512;
	sub.s64 	%rd2, %rd38, %rd1;
	setp.lt.s64 	%p1, %rd2, 512;
	@%p1 bra 	$L__BB4_8;
	cvta.to.global.u64 	%rd4, %rd35;
	cvta.to.global.u64 	%rd5, %rd36;
	mov.u32 	%r1, %tid.x;
	sub.s64 	%rd73, %rd37, %rd36;
	shr.s64 	%rd105, %rd73, 2;
	setp.lt.s64 	%p11, %rd105, 1;
	@%p11 bra 	$L__BB4_7;
	cvta.to.global.u64 	%rd80, %rd34;
	cvt.u64.u32 	%rd81, %r1;
	add.s64 	%rd82, %rd1, %rd81;
	shl.b64 	%rd83, %rd82, 2;
	add.s64 	%rd7, %rd80, %rd83;
	shl.b64 	%rd84, %rd82, 3;
	add.s64 	%rd8, %rd4, %rd84;
	ld.global.u32 	%r2, [%rd7];
	mov.b64 	%rd102, 0;
	mov.u64 	%rd103, %rd105;
$L__BB4_3:
	sub.s64 	%rd85, %rd103, %rd102;
	shr.u64 	%rd86, %rd85, 63;
	add.s64 	%rd87, %rd85, %rd86;
	shr.s64 	%rd88, %rd87, 1;
	add.s64 	%rd89, %rd88, %rd102;
	shl.b64 	%rd90, %rd89, 2;
	add.s64 	%rd91, %rd5, %rd90;
	ld.global.u32 	%r22, [%rd91];
	setp.lt.s32 	%p12, %r2, %r22;
	add.s64 	%rd92, %rd89, 1;
	selp.b64 	%rd103, %rd89, %rd103, %p12;
	selp.b64 	%rd102, %rd102, %rd92, %p12;
	setp.lt.s64 	%p13, %rd102, %rd103;
	@%p13 bra 	$L__BB4_3;
	st.global.u64 	[%rd8], %rd102;
	ld.global.u32 	%r3, [%rd7+1024];
	mov.b64 	%rd104, 0;
$L__BB4_5:
	sub.s64 	%rd94, %rd105, %rd104;
	shr.u64 	%rd95, %rd94, 63;
	add.s64 	%rd96, %rd94, %rd95;
	shr.s64 	%rd97, %rd96, 1;
	add.s64 	%rd98, %rd97, %rd104;
	shl.b64 	%rd99, %rd98, 2;
	add.s64 	%rd100, %rd5, %rd99;
	ld.global.u32 	%r23, [%rd100];
	setp.lt.s32 	%p14, %r3, %r23;
	add.s64 	%rd101, %rd98, 1;
	selp.b64 	%rd105, %rd98, %rd105, %p14;
	selp.b64 	%rd104, %rd104, %rd101, %p14;
	setp.lt.s64 	%p15, %rd104, %rd105;
	@%p15 bra 	$L__BB4_5;
	st.global.u64 	[%rd8+2048], %rd104;
	bra.uni 	$L__BB4_21;
$L__BB4_7:
	cvt.u64.u32 	%rd74, %r1;
	add.s64 	%rd75, %rd1, %rd74;
	shl.b64 	%rd76, %rd75, 3;
	add.s64 	%rd77, %rd4, %rd76;
	mov.b64 	%rd78, 0;
	st.global.u64 	[%rd77], %rd78;
	st.global.u64 	[%rd77+2048], %rd78;
	bra.uni 	$L__BB4_21;
$L__BB4_8:
	cvta.to.global.u64 	%rd17, %rd34;
	cvta.to.global.u64 	%rd18, %rd35;
	cvta.to.global.u64 	%rd19, %rd36;
	mov.u32 	%r4, %tid.x;
	cvt.s64.s32 	%rd20, %rd2;
	sub.s64 	%rd39, %rd37, %rd36;
	shr.s64 	%rd109, %rd39, 2;
	setp.lt.s64 	%p2, %rd109, 1;
	@%p2 bra 	$L__BB4_17;
	cvt.u64.u32 	%rd22, %r4;
	setp.le.s64 	%p5, %rd20, %rd22;
	@%p5 bra 	$L__BB4_13;
	add.s64 	%rd47, %rd1, %rd22;
	shl.b64 	%rd48, %rd47, 2;
	add.s64 	%rd49, %rd17, %rd48;
	shl.b64 	%rd50, %rd47, 3;
	add.s64 	%rd23, %rd18, %rd50;
	ld.global.u32 	%r5, [%rd49];
	mov.b64 	%rd106, 0;
	mov.u64 	%rd107, %rd109;
$L__BB4_11:
	sub.s64 	%rd51, %rd107, %rd106;
	shr.u64 	%rd52, %rd51, 63;
	add.s64 	%rd53, %rd51, %rd52;
	shr.s64 	%rd54, %rd53, 1;
	add.s64 	%rd55, %rd54, %rd106;
	shl.b64 	%rd56, %rd55, 2;
	add.s64 	%rd57, %rd19, %rd56;
	ld.global.u32 	%r19, [%rd57];
	setp.lt.s32 	%p6, %r5, %r19;
	add.s64 	%rd58, %rd55, 1;
	selp.b64 	%rd107, %rd55, %rd107, %p6;
	selp.b64 	%rd106, %rd106, %rd58, %p6;
	setp.lt.s64 	%p7, %rd106, %rd107;
	@%p7 bra 	$L__BB4_11;
	st.global.u64 	[%rd23], %rd106;
$L__BB4_13:
	add.s32 	%r20, %r4, 256;
	cvt.u64.u32 	%rd59, %r20;
	setp.le.s64 	%p8, %rd20, %rd59;
	@%p8 bra 	$L__BB4_21;
	add.s64 	%rd61, %rd1, %rd22;
	shl.b64 	%rd62, %rd61, 2;
	add.s64 	%rd63, %rd17, %rd62;
	shl.b64 	%rd64, %rd61, 3;
	add.s64 	%rd28, %rd18, %rd64;
	ld.global.u32 	%r6, [%rd63+1024];
	mov.b64 	%rd108, 0;
$L__BB4_15:
	sub.s64 	%rd65, %rd109, %rd108;
	shr.u64 	%rd66, %rd65, 63;
	add.s64 	%rd67, %rd65, %rd66;
	shr.s64 	%rd68, %rd67, 1;
	add.s64 	%rd69, %rd68, %rd108;
	shl.b64 	%rd70, %rd69, 2;
	add.s64 	%rd71, %rd19, %rd70;
	ld.global.u32 	%r21, [%rd71];
	setp.lt.s32 	%p9, %r6, %r21;
	add.s64 	%rd72, %rd69, 1;
	selp.b64 	%rd109, %rd69, %rd109, %p9;
	selp.b64 	%rd108, %rd108, %rd72, %p9;
	setp.lt.s64 	%p10, %rd108, %rd109;
	@%p10 bra 	$L__BB4_15;
	st.global.u64 	[%rd28+2048], %rd108;
	bra.uni 	$L__BB4_21;
$L__BB4_17:
	cvt.u64.u32 	%rd40, %r4;
	setp.le.s64 	%p3, %rd20, %rd40;
	add.s64 	%rd41, %rd1, %rd40;
	shl.b64 	%rd42, %rd41, 3;
	add.s64 	%rd33, %rd18, %rd42;
	@%p3 bra 	$L__BB4_19;
	mov.b64 	%rd43, 0;
	st.global.u64 	[%rd33], %rd43;
$L__BB4_19:
	add.s32 	%r18, %r4, 256;
	cvt.u64.u32 	%rd44, %r18;
	setp.le.s64 	%p4, %rd20, %rd44;
	@%p4 bra 	$L__BB4_21;
	mov.b64 	%rd45, 0;
	st.global.u64 	[%rd33+2048], %rd45;
$L__BB4_21:
	ret;

}
	// .globl	_ZN3cub18CUB_300001_SM_10006detail8for_each13static_kernelINS2_12policy_hub_t12policy_500_tElNS2_12op_wrapper_tIlN6thrust24THRUST_300001_SM_1000_NS6system6detail7generic6detail21binary_search_functorINS8_6detail15normal_iteratorINS8_10device_ptrIiEEEEN4cuda3std3__44lessIiEENSC_3lbfEEENS8_12zip_iteratorINSL_5tupleIJNSF_INS8_7pointerIiNS8_8cuda_cub5par_tENS8_11use_defaultESV_EEEENSF_INSS_IlSU_SV_SV_EEEEEEEEEEEEEvT0_T1_
.visible .entry _ZN3cub18CUB_300001_SM_10006detail8for_each13static_kernelINS2_12policy_hub_t12policy_500_tElNS2_12op_wrapper_tIlN6thrust24THRUST_300001_SM_1000_NS6system6detail7generic6detail21binary_search_functorINS8_6detail15normal_iteratorINS8_10device_ptrIiEEEEN4cuda3std3__44lessIiEENSC_3lbfEEENS8_12zip_iteratorINSL_5tupleIJNSF_INS8_7pointerIiNS8_8cuda_cub5par_tENS8_11use_defaultESV_EEEENSF_INSS_IlSU_SV_SV_EEEEEEEEEEEEEvT0_T1_(
	.param .u64 _ZN3cub18CUB_300001_SM_10006detail8for_each13static_kernelINS2_12policy_hub_t12policy_500_tElNS2_12op_wrapper_tIlN6thrust24THRUST_300001_SM_1000_NS6system6detail7generic6detail21binary_search_functorINS8_6detail15normal_iteratorINS8_10device_ptrIiEEEEN4cuda3std3__44lessIiEENSC_3lbfEEENS8_12zip_iteratorINSL_5tupleIJNSF_INS8_7pointerIiNS8_8cuda_cub5par_tENS8_11use_defaultESV_EEEENSF_INSS_IlSU_SV_SV_EEEEEEEEEEEEEvT0_T1__param_0,
	.param .align 8 .b8 _ZN3cub18CUB_300001_SM_10006detail8for_each13static_kernelINS2_12policy_hub_t12policy_500_tElNS2_12op_wrapper_tIlN6thrust24THRUST_300001_SM_1000_NS6system6detail7generic6detail21binary_search_functorINS8_6detail15normal_iteratorINS8_10device_ptrIiEEEEN4cuda3std3__44lessIiEENSC_3lbfEEENS8_12zip_iteratorINSL_5tupleIJNSF_INS8_7pointerIiNS8_8cuda_cub5par_tENS8_11use_defaultESV_EEEENSF_INSS_IlSU_SV_SV_EEEEEEEEEEEEEvT0_T1__param_1[40]
)
.maxntid 256
{
	.reg .pred 	%p<16>;
	.reg .b16 	%rs<9>;
	.reg .b32 	%r<24>;
	.reg .b64 	%rd<110>;

	ld.param.u64 	%rd37, [_ZN3cub18CUB_300001_SM_10006detail8for_each13static_kernelINS2_12policy_hub_t12policy_500_tElNS2_12op_wrapper_tIlN6thrust24THRUST_300001_SM_1000_NS6system6detail7generic6detail21binary_search_functorINS8_6detail15normal_iteratorINS8_10device_ptrIiEEEEN4cuda3std3__44lessIiEENSC_3lbfEEENS8_12zip_iteratorINSL_5tupleIJNSF_INS8_7pointerIiNS8_8cuda_cub5par_tENS8_11use_defaultESV_EEEENSF_INSS_IlSU_SV_SV_EEEEEEEEEEEEEvT0_T1__param_1+24];
	ld.param.u64 	%rd36, [_ZN3cub18CUB_300001_SM_10006detail8for_each13static_kernelINS2_12policy_hub_t12policy_500_tElNS2_12op_wrapper_tIlN6thrust24THRUST_300001_SM_1000_NS6system6detail7generic6detail21binary_search_functorINS8_6detail15normal_iteratorINS8_10device_ptrIiEEEEN4cuda3std3__44lessIiEENSC_3lbfEEENS8_12zip_iteratorINSL_5tupleIJNSF_INS8_7pointerIiNS8_8cuda_cub5par_tENS8_11use_defaultESV_EEEENSF_INSS_IlSU_SV_SV_EEEEEEEEEEEEEvT0_T1__param_1+16];
	ld.param.u64 	%rd35, [_ZN3cub18CUB_300001_SM_10006detail8for_each13static_kernelINS2_12policy_hub_t12policy_500_tElNS2_12op_wrapper_tIlN6thrust24THRUST_300001_SM_1000_NS6system6detail7generic6detail21binary_search_functorINS8_6detail15normal_iteratorINS8_10device_ptrIiEEEEN4cuda3std3__44lessIiEENSC_3lbfEEENS8_12zip_iteratorINSL_5tupleIJNSF_INS8_7pointerIiNS8_8cuda_cub5par_tENS8_11use_defaultESV_EEEENSF_INSS_IlSU_SV_SV_EEEEEEEEEEEEEvT0_T1__param_1+8];
	ld.param.u64 	%rd34, [_ZN3cub18CUB_300001_SM_10006detail8for_each13static_kernelINS2_12policy_hub_t12policy_500_tElNS2_12op_wrapper_tIlN6thrust24THRUST_300001_SM_1000_NS6system6detail7generic6detail21binary_search_functorINS8_6detail15normal_iteratorINS8_10device_ptrIiEEEEN4cuda3std3__44lessIiEENSC_3lbfEEENS8_12zip_iteratorINSL_5tupleIJNSF_INS8_7pointerIiNS8_8cuda_cub5par_tENS8_11use_defaultESV_EEEENSF_INSS_IlSU_SV_SV_EEEEEEEEEEEEEvT0_T1__param_1];
	ld.param.u64 	%rd38, [_ZN3cub18CUB_300001_SM_10006detail8for_each13static_kernelINS2_12policy_hub_t12policy_500_tElNS2_12op_wrapper_tIlN6thrust24THRUST_300001_SM_1000_NS6system6detail7generic6detail21binary_search_functorINS8_6detail15normal_iteratorINS8_10device_ptrIiEEEEN4cuda3std3__44lessIiEENSC_3lbfEEENS8_12zip_iteratorINSL_5tupleIJNSF_INS8_7pointerIiNS8_8cuda_cub5par_tENS8_11use_defaultESV_EEEENSF_INSS_IlSU_SV_SV_EEEEEEEEEEEEEvT0_T1__param_0];
	mov.u32 	%r17, %ctaid.x;
	mul.wide.u32 	%rd1, %r17, 512;
	sub.s64 	%rd2, %rd38, %rd1;
	setp.lt.s64 	%p1, %rd2, 512;
	@%p1 bra 	$L__BB5_8;
	cvta.to.global.u64 	%rd4, %rd35;
	cvta.to.global.u64 	%rd5, %rd36;
	mov.u32 	%r1, %tid.x;
	sub.s64 	%rd73, %rd37, %rd36;
	shr.s64 	%rd105, %rd73, 2;
	setp.lt.s64 	%p11, %rd105, 1;
	@%p11 bra 	$L__BB5_7;
	cvta.to.global.u64 	%rd80, %rd34;
	cvt.u64.u32 	%rd81, %r1;
	add.s64 	%rd82, %rd1, %rd81;
	shl.b64 	%rd83, %rd82, 2;
	add.s64 	%rd7, %rd80, %rd83;
	shl.b64 	%rd84, %rd82, 3;
	add.s64 	%rd8, %rd4, %rd84;
	ld.global.u32 	%r2, [%rd7];
	mov.b64 	%rd102, 0;
	mov.u64 	%rd103, %rd105;
$L__BB5_3:
	sub.s64 	%rd85, %rd103, %rd102;
	shr.u64 	%rd86, %rd85, 63;
	add.s64 	%rd87, %rd85, %rd86;
	shr.s64 	%rd88, %rd87, 1;
	add.s64 	%rd89, %rd88, %rd102;
	shl.b64 	%rd90, %rd89, 2;
	add.s64 	%rd91, %rd5, %rd90;
	ld.global.u32 	%r22, [%rd91];
	setp.lt.s32 	%p12, %r22, %r2;
	add.s64 	%rd92, %rd89, 1;
	selp.b64 	%rd103, %rd103, %rd89, %p12;
	selp.b64 	%rd102, %rd92, %rd102, %p12;
	setp.lt.s64 	%p13, %rd102, %rd103;
	@%p13 bra 	$L__BB5_3;
	st.global.u64 	[%rd8], %rd102;
	ld.global.u32 	%r3, [%rd7+1024];
	mov.b64 	%rd104, 0;
$L__BB5_5:
	sub.s64 	%rd94, %rd105, %rd104;
	shr.u64 	%rd95, %rd94, 63;
	add.s64 	%rd96, %rd94, %rd95;
	shr.s64 	%rd97, %rd96, 1;
	add.s64 	%rd98, %rd97, %rd104;
	shl.b64 	%rd99, %rd98, 2;
	add.s64 	%rd100, %rd5, %rd99;
	ld.global.u32 	%r23, [%rd100];
	setp.lt.s32 	%p14, %r23, %r3;
	add.s64 	%rd101, %rd98, 1;
	selp.b64 	%rd105, %rd105, %rd98, %p14;
	selp.b64 	%rd104, %rd101, %rd104, %p14;
	setp.lt.s64 	%p15, %rd104, %rd105;
	@%p15 bra 	$L__BB5_5;
	st.global.u64 	[%rd8+2048], %rd104;
	bra.uni 	$L__BB5_21;
$L__BB5_7:
	cvt.u64.u32 	%rd74, %r1;
	add.s64 	%rd75, %rd1, %rd74;
	shl.b64 	%rd76, %rd75, 3;
	add.s64 	%rd77, %rd4, %rd76;
	mov.b64 	%rd78, 0;
	st.global.u64 	[%rd77], %rd78;
	st.global.u64 	[%rd77+2048], %rd78;
	bra.uni 	$L__BB5_21;
$L__BB5_8:
	cvta.to.global.u64 	%rd17, %rd34;
	cvta.to.global.u64 	%rd18, %rd35;
	cvta.to.global.u64 	%rd19, %rd36;
	mov.u32 	%r4, %tid.x;
	cvt.s64.s32 	%rd20, %rd2;
	sub.s64 	%rd39, %rd37, %rd36;
	shr.s64 	%rd109, %rd39, 2;
	setp.lt.s64 	%p2, %rd109, 1;
	@%p2 bra 	$L__BB5_17;
	cvt.u64.u32 	%rd22, %r4;
	setp.le.s64 	%p5, %rd20, %rd22;
	@%p5 bra 	$L__BB5_13;
	add.s64 	%rd47, %rd1, %rd22;
	shl.b64 	%rd48, %rd47, 2;
	add.s64 	%rd49, %rd17, %rd48;
	shl.b64 	%rd50, %rd47, 3;
	add.s64 	%rd23, %rd18, %rd50;
	ld.global.u32 	%r5, [%rd49];
	mov.b64 	%rd106, 0;
	mov.u64 	%rd107, %rd109;
$L__BB5_11:
	sub.s64 	%rd51, %rd107, %rd106;
	shr.u64 	%rd52, %rd51, 63;
	add.s64 	%rd53, %rd51, %rd52;
	shr.s64 	%rd54, %rd53, 1;
	add.s64 	%rd55, %rd54, %rd106;
	shl.b64 	%rd56, %rd55, 2;
	add.s64 	%rd57, %rd19, %rd56;
	ld.global.u32 	%r19, [%rd57];
	setp.lt.s32 	%p6, %r19, %r5;
	add.s64 	%rd58, %rd55, 1;
	selp.b64 	%rd107, %rd107, %rd55, %p6;
	selp.b64 	%rd106, %rd58, %rd106, %p6;
	setp.lt.s64 	%p7, %rd106, %rd107;
	@%p7 bra 	$L__BB5_11;
	st.global.u64 	[%rd23], %rd106;
$L__BB5_13:
	add.s32 	%r20, %r4, 256;
	cvt.u64.u32 	%rd59, %r20;
	setp.le.s64 	%p8, %rd20, %rd59;
	@%p8 bra 	$L__BB5_21;
	add.s64 	%rd61, %rd1, %rd22;
	shl.b64 	%rd62, %rd61, 2;
	add.s64 	%rd63, %rd17, %rd62;
	shl.b64 	%rd64, %rd61, 3;
	add.s64 	%rd28, %rd18, %rd64;
	ld.global.u32 	%r6, [%rd63+1024];
	mov.b64 	%rd108, 0;
$L__BB5_15:
	sub.s64 	%rd65, %rd109, %rd108;
	shr.u64 	%rd66, %rd65, 63;
	add.s64 	%rd67, %rd65, %rd66;
	shr.s64 	%rd68, %rd67, 1;
	add.s64 	%rd69, %rd68, %rd108;
	shl.b64 	%rd70, %rd69, 2;
	add.s64 	%rd71, %rd19, %rd70;
	ld.global.u32 	%r21, [%rd71];
	setp.lt.s32 	%p9, %r21, %r6;
	add.s64 	%rd72, %rd69, 1;
	selp.b64 	%rd109, %rd109, %rd69, %p9;
	selp.b64 	%rd108, %rd72, %rd108, %p9;
	setp.lt.s64 	%p10, %rd108, %rd109;
	@%p10 bra 	$L__BB5_15;
	st.global.u64 	[%rd28+2048], %rd108;
	bra.uni 	$L__BB5_21;
$L__BB5_17:
	cvt.u64.u32 	%rd40, %r4;
	setp.le.s64 	%p3, %rd20, %rd40;
	add.s64 	%rd41, %rd1, %rd40;
	shl.b64 	%rd42, %rd41, 3;
	add.s64 	%rd33, %rd18, %rd42;
	@%p3 bra 	$L__BB5_19;
	mov.b64 	%rd43, 0;
	st.global.u64 	[%rd33], %rd43;
$L__BB5_19:
	add.s32 	%r18, %r4, 256;
	cvt.u64.u32 	%rd44, %r18;
	setp.le.s64 	%p4, %rd20, %rd44;
	@%p4 bra 	$L__BB5_21;
	mov.b64 	%rd45, 0;
	st.global.u64 	[%rd33+2048], %rd45;
$L__BB5_21:
	ret;

}
	// .globl	_ZN3cub18CUB_300001_SM_10006detail8for_each13static_kernelINS2_12policy_hub_t12policy_500_tElNS2_12op_wrapper_tIlN6thrust24THRUST_300001_SM_1000_NS6system6detail7generic6detail21binary_search_functorINS8_6detail15normal_iteratorINS8_10device_ptrIiEEEEN4cuda3std3__44lessIiEENSC_3ubfEEENS8_12zip_iteratorINSL_5tupleIJNSF_INS8_7pointerIiNS8_8cuda_cub5par_tENS8_11use_defaultESV_EEEENSF_INSS_IlSU_SV_SV_EEEEEEEEEEEEEvT0_T1_
.visible .entry _ZN3cub18CUB_300001_SM_10006detail8for_each13static_kernelINS2_12policy_hub_t12policy_500_tElNS2_12op_wrapper_tIlN6thrust24THRUST_300001_SM_1000_NS6system6detail7generic6detail21binary_search_functorINS8_6detail15normal_iteratorINS8_10device_ptrIiEEEEN4cuda3std3__44lessIiEENSC_3ubfEEENS8_12zip_iteratorINSL_5tupleIJNSF_INS8_7pointerIiNS8_8cuda_cub5par_tENS8_11use_defaultESV_EEEENSF_INSS_IlSU_SV_SV_EEEEEEEEEEEEEvT0_T1_(
	.param .u64 _ZN3cub18CUB_300001_SM_10006detail8for_each13static_kernelINS2_12policy_hub_t12policy_500_tElNS2_12op_wrapper_tIlN6thrust24THRUST_300001_SM_1000_NS6system6detail7generic6detail21binary_search_functorINS8_6detail15normal_iteratorINS8_10device_ptrIiEEEEN4cuda3std3__44lessIiEENSC_3ubfEEENS8_12zip_iteratorINSL_5tupleIJNSF_INS8_7pointerIiNS8_8cuda_cub5par_tENS8_11use_defaultESV_EEEENSF_INSS_IlSU_SV_SV_EEEEEEEEEEEEEvT0_T1__param_0,
	.param .align 8 .b8 _ZN3cub18CUB_300001_SM_10006detail8for_each13static_kernelINS2_12policy_hub_t12policy_500_tElNS2_12op_wrapper_tIlN6thrust24THRUST_300001_SM_1000_NS6system6detail7generic6detail21binary_search_functorINS8_6detail15normal_iteratorINS8_10device_ptrIiEEEEN4cuda3std3__44lessIiEENSC_3ubfEEENS8_12zip_iteratorINSL_5tupleIJNSF_INS8_7pointerIiNS8_8cuda_cub5par_tENS8_11use_defaultESV_EEEENSF_INSS_IlSU_SV_SV_EEEEEEEEEEEEEvT0_T1__param_1[40]
)
.maxntid 256
{
	.reg .pred 	%p<16>;
	.reg .b16 	%rs<9>;
	.reg .b32 	%r<24>;
	.reg .b64 	%rd<110>;

	ld.param.u64 	%rd37, [_ZN3cub18CUB_300001_SM_10006detail8for_each13static_kernelINS2_12policy_hub_t12policy_500_tElNS2_12op_wrapper_tIlN6thrust24THRUST_300001_SM_1000_NS6system6detail7generic6detail21binary_search_functorINS8_6detail15normal_iteratorINS8_10device_ptrIiEEEEN4cuda3std3__44lessIiEENSC_3ubfEEENS8_12zip_iteratorINSL_5tupleIJNSF_INS8_7pointerIiNS8_8cuda_cub5par_tENS8_11use_defaultESV_EEEENSF_INSS_IlSU_SV_SV_EEEEEEEEEEEEEvT0_T1__param_1+24];
	ld.param.u64 	%rd36, [_ZN3cub18CUB_300001_SM_10006detail8for_each13static_kernelINS2_12policy_hub_t12policy_500_tElNS2_12op_wrapper_tIlN6thrust24THRUST_300001_SM_1000_NS6system6detail7generic6detail21binary_search_functorINS8_6detail15normal_iteratorINS8_10device_ptrIiEEEEN4cuda3std3__44lessIiEENSC_3ubfEEENS8_12zip_iteratorINSL_5tupleIJNSF_INS8_7pointerIiNS8_8cuda_cub5par_tENS8_11use_defaultESV_EEEENSF_INSS_IlSU_SV_SV_EEEEEEEEEEEEEvT0_T1__param_1+16];
	ld.param.u64 	%rd35, [_ZN3cub18CUB_300001_SM_10006detail8for_each13static_kernelINS2_12policy_hub_t12policy_500_tElNS2_12op_wrapper_tIlN6thrust24THRUST_300001_SM_1000_NS6system6detail7generic6detail21binary_search_functorINS8_6detail15normal_iteratorINS8_10device_ptrIiEEEEN4cuda3std3__44lessIiEENSC_3ubfEEENS8_12zip_iteratorINSL_5tupleIJNSF_INS8_7pointerIiNS8_8cuda_cub5par_tENS8_11use_defaultESV_EEEENSF_INSS_IlSU_SV_SV_EEEEEEEEEEEEEvT0_T1__param_1+8];
	ld.param.u64 	%rd34, [_ZN3cub18CUB_300001_SM_10006detail8for_each13static_kernelINS2_12policy_hub_t12policy_500_tElNS2_12op_wrapper_tIlN6thrust24THRUST_300001_SM_1000_NS6system6detail7generic6detail21binary_search_functorINS8_6detail15normal_iteratorINS8_10device_ptrIiEEEEN4cuda3std3__44lessIiEENSC_3ubfEEENS8_12zip_iteratorINSL_5tupleIJNSF_INS8_7pointerIiNS8_8cuda_cub5par_tENS8_11use_defaultESV_EEEENSF_INSS_IlSU_SV_SV_EEEEEEEEEEEEEvT0_T1__param_1];
	ld.param.u64 	%rd38, [_ZN3cub18CUB_300001_SM_10006detail8for_each13static_kernelINS2_12policy_hub_t12policy_500_tElNS2_12op_wrapper_tIlN6thrust24THRUST_300001_SM_1000_NS6system6detail7generic6detail21binary_search_functorINS8_6detail15normal_iteratorINS8_10device_ptrIiEEEEN4cuda3std3__44lessIiEENSC_3ubfEEENS8_12zip_iteratorINSL_5tupleIJNSF_INS8_7pointerIiNS8_8cuda_cub5par_tENS8_11use_defaultESV_EEEENSF_INSS_IlSU_SV_SV_EEEEEEEEEEEEEvT0_T1__param_0];
	mov.u32 	%r17, %ctaid.x;
	mul.wide.u32 	%rd1, %r17, 512;
	sub.s64 	%rd2, %rd38, %rd1;
	setp.lt.s64 	%p1, %rd2, 512;
	@%p1 bra 	$L__BB6_8;
	cvta.to.global.u64 	%rd4, %rd35;
	cvta.to.global.u64 	%rd5, %rd36;
	mov.u32 	%r1, %tid.x;
	sub.s64 	%rd73, %rd37, %rd36;
	shr.s64 	%rd105, %rd73, 2;
	setp.lt.s64 	%p11, %rd105, 1;
	@%p11 bra 	$L__BB6_7;
	cvta.to.global.u64 	%rd80, %rd34;
	cvt.u64.u32 	%rd81, %r1;
	add.s64 	%rd82, %rd1, %rd81;
	shl.b64 	%rd83, %rd82, 2;
	add.s64 	%rd7, %rd80, %rd83;
	shl.b64 	%rd84, %rd82, 3;
	add.s64 	%rd8, %rd4, %rd84;
	ld.global.u32 	%r2, [%rd7];
	mov.b64 	%rd102, 0;
	mov.u64 	%rd103, %rd105;
$L__BB6_3:
	sub.s64 	%rd85, %rd103, %rd102;
	shr.u64 	%rd86, %rd85, 63;
	add.s64 	%rd87, %rd85, %rd86;
	shr.s64 	%rd88, %rd87, 1;
	add.s64 	%rd89, %rd88, %rd102;
	shl.b64 	%rd90, %rd89, 2;
	add.s64 	%rd91, %rd5, %rd90;
	ld.global.u32 	%r22, [%rd91];
	setp.lt.s32 	%p12, %r2, %r22;
	add.s64 	%rd92, %rd89, 1;
	selp.b64 	%rd103, %rd89, %rd103, %p12;
	selp.b64 	%rd102, %rd102, %rd92, %p12;
	setp.lt.s64 	%p13, %rd102, %rd103;
	@%p13 bra 	$L__BB6_3;
	st.global.u64 	[%rd8], %rd102;
	ld.global.u32 	%r3, [%rd7+1024];
	mov.b64 	%rd104, 0;
$L__BB6_5:
	sub.s64 	%rd94, %rd105, %rd104;
	shr.u64 	%rd95, %rd94, 63;
	add.s64 	%rd96, %rd94, %rd95;
	shr.s64 	%rd97, %rd96, 1;
	add.s64 	%rd98, %rd97, %rd104;
	shl.b64 	%rd99, %rd98, 2;
	add.s64 	%rd100, %rd5, %rd99;
	ld.global.u32 	%r23, [%rd100];
	setp.lt.s32 	%p14, %r3, %r23;
	add.s64 	%rd101, %rd98, 1;
	selp.b64 	%rd105, %rd98, %rd105, %p14;
	selp.b64 	%rd104, %rd104, %rd101, %p14;
	setp.lt.s64 	%p15, %rd104, %rd105;
	@%p15 bra 	$L__BB6_5;
	st.global.u64 	[%rd8+2048], %rd104;
	bra.uni 	$L__BB6_21;
$L__BB6_7:
	cvt.u64.u32 	%rd74, %r1;
	add.s64 	%rd75, %rd1, %rd74;
	shl.b64 	%rd76, %rd75, 3;
	add.s64 	%rd77, %rd4, %rd76;
	mov.b64 	%rd78, 0;
	st.global.u64 	[%rd77], %rd78;
	st.global.u64 	[%rd77+2048], %rd78;
	bra.uni 	$L__BB6_21;
$L__BB6_8:
	cvta.to.global.u64 	%rd17, %rd34;
	cvta.to.global.u64 	%rd18, %rd35;
	cvta.to.global.u64 	%rd19, %rd36;
	mov.u32 	%r4, %tid.x;
	cvt.s64.s32 	%rd20, %rd2;
	sub.s64 	%rd39, %rd37, %rd36;
	shr.s64 	%rd109, %rd39, 2;
	setp.lt.s64 	%p2, %rd109, 1;
	@%p2 bra 	$L__BB6_17;
	cvt.u64.u32 	%rd22, %r4;
	setp.le.s64 	%p5, %rd20, %rd22;
	@%p5 bra 	$L__BB6_13;
	add.s64 	%rd47, %rd1, %rd22;
	shl.b64 	%rd48, %rd47, 2;
	add.s64 	%rd49, %rd17, %rd48;
	shl.b64 	%rd50, %rd47, 3;
	add.s64 	%rd23, %rd18, %rd50;
	ld.global.u32 	%r5, [%rd49];
	mov.b64 	%rd106, 0;
	mov.u64 	%rd107, %rd109;
$L__BB6_11:
	sub.s64 	%rd51, %rd107, %rd106;
	shr.u64 	%rd52, %rd51, 63;
	add.s64 	%rd53, %rd51, %rd52;
	shr.s64 	%rd54, %rd53, 1;
	add.s64 	%rd55, %rd54, %rd106;
	shl.b64 	%rd56, %rd55, 2;
	add.s64 	%rd57, %rd19, %rd56;
	ld.global.u32 	%r19, [%rd57];
	setp.lt.s32 	%p6, %r5, %r19;
	add.s64 	%rd58, %rd55, 1;
	selp.b64 	%rd107, %rd55, %rd107, %p6;
	selp.b64 	%rd106, %rd106, %rd58, %p6;
	setp.lt.s64 	%p7, %rd106, %rd107;
	@%p7 bra 	$L__BB6_11;
	st.global.u64 	[%rd23], %rd106;
$L__BB6_13:
	add.s32 	%r20, %r4, 256;
	cvt.u64.u32 	%rd59, %r20;
	setp.le.s64 	%p8, %rd20, %rd59;
	@%p8 bra 	$L__BB6_21;
	add.s64 	%rd61, %rd1, %rd22;
	shl.b64 	%rd62, %rd61, 2;
	add.s64 	%rd63, %rd17, %rd62;
	shl.b64 	%rd64, %rd61, 3;
	add.s64 	%rd28, %rd18, %rd64;
	ld.global.u32 	%r6, [%rd63+1024];
	mov.b64 	%rd108, 0;
$L__BB6_15:
	sub.s64 	%rd65, %rd109, %rd108;
	shr.u64 	%rd66, %rd65, 63;
	add.s64 	%rd67, %rd65, %rd66;
	shr.s64 	%rd68, %rd67, 1;
	add.s64 	%rd69, %rd68, %rd108;
	shl.b64 	%rd70, %rd69, 2;
	add.s64 	%rd71, %rd19, %rd70;
	ld.global.u32 	%r21, [%rd71];
	setp.lt.s32 	%p9, %r6, %r21;
	add.s64 	%rd72, %rd69, 1;
	selp.b64 	%rd109, %rd69, %rd109, %p9;
	selp.b64 	%rd108, %rd108, %rd72, %p9;
	setp.lt.s64 	%p10, %rd108, %rd109;
	@%p10 bra 	$L__BB6_15;
	st.global.u64 	[%rd28+2048], %rd108;
	bra.uni 	$L__BB6_21;
$L__BB6_17:
	cvt.u64.u32 	%rd40, %r4;
	setp.le.s64 	%p3, %rd20, %rd40;
	add.s64 	%rd41, %rd1, %rd40;
	shl.b64 	%rd42, %rd41, 3;
	add.s64 	%rd33, %rd18, %rd42;
	@%p3 bra 	$L__BB6_19;
	mov.b64 	%rd43, 0;
	st.global.u64 	[%rd33], %rd43;
$L__BB6_19:
	add.s32 	%r18, %r4, 256;
	cvt.u64.u32 	%rd44, %r18;
	setp.le.s64 	%p4, %rd20, %rd44;
	@%p4 bra 	$L__BB6_21;
	mov.b64 	%rd45, 0;
	st.global.u64 	[%rd33+2048], %rd45;
$L__BB6_21:
	ret;

}
	// .globl	_ZN3cub18CUB_300001_SM_10006detail8for_each13static_kernelINS2_12policy_hub_t12policy_500_tElNS2_12op_wrapper_tIlN6thrust24THRUST_300001_SM_1000_NS6system6detail7generic6detail21binary_search_functorINS8_6detail15normal_iteratorINS8_10device_ptrIiEEEEN4cuda3std3__44lessIiEENSC_3lbfEEENS8_12zip_iteratorINSL_5tupleIJNSF_INS8_7pointerIiNS8_8cuda_cub3tagENS8_11use_defaultESV_EEEENSF_INSS_IlSU_SV_SV_EEEEEEEEEEEEEvT0_T1_
.visible .entry _ZN3cub18CUB_300001_SM_10006detail8for_each13static_kernelINS2_12policy_hub_t12policy_500_tElNS2_12op_wrapper_tIlN6thrust24THRUST_300001_SM_1000_NS6system6detail7generic6detail21binary_search_functorINS8_6detail15normal_iteratorINS8_10device_ptrIiEEEEN4cuda3std3__44lessIiEENSC_3lbfEEENS8_12zip_iteratorINSL_5tupleIJNSF_INS8_7pointerIiNS8_8cuda_cub3tagENS8_11use_defaultESV_EEEENSF_INSS_IlSU_SV_SV_EEEEEEEEEEEEEvT0_T1_(
	.param .u64 _ZN3cub18CUB_300001_SM_10006detail8for_each13static_kernelINS2_12policy_hub_t12policy_500_tElNS2_12op_wrapper_tIlN6thrust24THRUST_300001_SM_1000_NS6system6detail7generic6detail21binary_search_functorINS8_6detail15normal_iteratorINS8_10device_ptrIiEEEEN4cuda3std3__44lessIiEENSC_3lbfEEENS8_12zip_iteratorINSL_5tupleIJNSF_INS8_7pointerIiNS8_8cuda_cub3tagENS8_11use_defaultESV_EEEENSF_INSS_IlSU_SV_SV_EEEEEEEEEEEEEvT0_T1__param_0,
	.param .align 8 .b8 _ZN3cub18CUB_300001_SM_10006detail8for_each13static_kernelINS2_12policy_hub_t12policy_500_tElNS2_12op_wrapper_tIlN6thrust24THRUST_300001_SM_1000_NS6system6detail7generic6detail21binary_search_functorINS8_6detail15normal_iteratorINS8_10device_ptrIiEEEEN4cuda3std3__44lessIiEENSC_3lbfEEENS8_12zip_iteratorINSL_5tupleIJNSF_INS8_7pointerIiNS8_8cuda_cub3tagENS8_11use_defaultESV_EEEENSF_INSS_IlSU_SV_SV_EEEEEEEEEEEEEvT0_T1__param_1[40]
)
.maxntid 256
{
	.reg .pred 	%p<16>;
	.reg .b16 	%rs<9>;
	.reg .b32 	%r<24>;
	.reg .b64 	%rd<110>;

	ld.param.u64 	%rd37, [_ZN3cub18CUB_300001_SM_10006detail8for_each13static_kernelINS2_12policy_hub_t12policy_500_tElNS2_12op_wrapper_tIlN6thrust24THRUST_300001_SM_1000_NS6system6detail7generic6detail21binary_search_functorINS8_6detail15normal_iteratorINS8_10device_ptrIiEEEEN4cuda3std3__44lessIiEENSC_3lbfEEENS8_12zip_iteratorINSL_5tupleIJNSF_INS8_7pointerIiNS8_8cuda_cub3tagENS8_11use_defaultESV_EEEENSF_INSS_IlSU_SV_SV_EEEEEEEEEEEEEvT0_T1__param_1+24];
	ld.param.u64 	%rd36, [_ZN3cub18CUB_300001_SM_10006detail8for_each13static_kernelINS2_12policy_hub_t12policy_500_tElNS2_12op_wrapper_tIlN6thrust24THRUST_300001_SM_1000_NS6system6detail7generic6detail21binary_search_functorINS8_6detail15normal_iteratorINS8_10device_ptrIiEEEEN4cuda3std3__44lessIiEENSC_3lbfEEENS8_12zip_iteratorINSL_5tupleIJNSF_INS8_7pointerIiNS8_8cuda_cub3tagENS8_11use_defaultESV_EEEENSF_INSS_IlSU_SV_SV_EEEEEEEEEEEEEvT0_T1__param_1+16];
	ld.param.u64 	%rd35, [_ZN3cub18CUB_300001_SM_10006detail8for_each13static_kernelINS2_12policy_hub_t12policy_500_tElNS2_12op_wrapper_tIlN6thrust24THRUST_300001_SM_1000_NS6system6detail7generic6detail21binary_search_functorINS8_6detail15normal_iteratorINS8_10device_ptrIiEEEEN4cuda3std3__44lessIiEENSC_3lbfEEENS8_12zip_iteratorINSL_5tupleIJNSF_INS8_7pointerIiNS8_8cuda_cub3tagENS8_11use_defaultESV_EEEENSF_INSS_IlSU_SV_SV_EEEEEEEEEEEEEvT0_T1__param_1+8];
	ld.param.u64 	%rd34, [_ZN3cub18CUB_300001_SM_10006detail8for_each13static_kernelINS2_12policy_hub_t12policy_500_tElNS2_12op_wrapper_tIlN6thrust24THRUST_300001_SM_1000_NS6system6detail7generic6detail21binary_search_functorINS8_6detail15normal_iteratorINS8_10device_ptrIiEEEEN4cuda3std3__44lessIiEENSC_3lbfEEENS8_12zip_iteratorINSL_5tupleIJNSF_INS8_7pointerIiNS8_8cuda_cub3tagENS8_11use_defaultESV_EEEENSF_INSS_IlSU_SV_SV_EEEEEEEEEEEEEvT0_T1__param_1];
	ld.param.u64 	%rd38, [_ZN3cub18CUB_300001_SM_10006detail8for_each13static_kernelINS2_12policy_hub_t12policy_500_tElNS2_12op_wrapper_tIlN6thrust24THRUST_300001_SM_1000_NS6system6detail7generic6detail21binary_search_functorINS8_6detail15normal_iteratorINS8_10device_ptrIiEEEEN4cuda3std3__44lessIiEENSC_3lbfEEENS8_12zip_iteratorINSL_5tupleIJNSF_INS8_7pointerIiNS8_8cuda_cub3tagENS8_11use_defaultESV_EEEENSF_INSS_IlSU_SV_SV_EEEEEEEEEEEEEvT0_T1__param_0];
	mov.u32 	%r17, %ctaid.x;
	mul.wide.u32 	%rd1, %r17, 512;
	sub.s64 	%rd2, %rd38, %rd1;
	setp.lt.s64 	%p1, %rd2, 512;
	@%p1 bra 	$L__BB7_8;
	cvta.to.global.u64 	%rd4, %rd35;
	cvta.to.global.u64 	%rd5, %rd36;
	mov.u32 	%r1, %tid.x;
	sub.s64 	%rd73, %rd37, %rd36;
	shr.s64 	%rd105, %rd73, 2;
	setp.lt.s64 	%p11, %rd105, 1;
	@%p11 bra 	$L__BB7_7;
	cvta.to.global.u64 	%rd80, %rd34;
	cvt.u64.u32 	%rd81, %r1;
	add.s64 	%rd82, %rd1, %rd81;
	shl.b64 	%rd83, %rd82, 2;
	add.s64 	%rd7, %rd80, %rd83;
	shl.b64 	%rd84, %rd82, 3;
	add.s64 	%rd8, %rd4, %rd84;
	ld.global.u32 	%r2, [%rd7];
	mov.b64 	%rd102, 0;
	mov.u64 	%rd103, %rd105;
$L__BB7_3:
	sub.s64 	%rd85, %rd103, %rd102;
	shr.u64 	%rd86, %rd85, 63;
	add.s64 	%rd87, %rd85, %rd86;
	shr.s64 	%rd88, %rd87, 1;
	add.s64 	%rd89, %rd88, %rd102;
	shl.b64 	%rd90, %rd89, 2;
	add.s64 	%rd91, %rd5, %rd90;
	ld.global.u32 	%r22, [%rd91];
	setp.lt.s32 	%p12, %r22, %r2;
	add.s64 	%rd92, %rd89, 1;
	selp.b64 	%rd103, %rd103, %rd89, %p12;
	selp.b64 	%rd102, %rd92, %rd102, %p12;
	setp.lt.s64 	%p13, %rd102, %rd103;
	@%p13 bra 	$L__BB7_3;
	st.global.u64 	[%rd8], %rd102;
	ld.global.u32 	%r3, [%rd7+1024];
	mov.b64 	%rd104, 0;
$L__BB7_5:
	sub.s64 	%rd94, %rd105, %rd104;
	shr.u64 	%rd95, %rd94, 63;
	add.s64 	%rd96, %rd94, %rd95;
	shr.s64 	%rd97, %rd96, 1;
	add.s64 	%rd98, %rd97, %rd104;
	shl.b64 	%rd99, %rd98, 2;
	add.s64 	%rd100, %rd5, %rd99;
	ld.global.u32 	%r23, [%rd100];
	setp.lt.s32 	%p14, %r23, %r3;
	add.s64 	%rd101, %rd98, 1;
	selp.b64 	%rd105, %rd105, %rd98, %p14;
	selp.b64 	%rd104, %rd101, %rd104, %p14;
	setp.lt.s64 	%p15, %rd104, %rd105;
	@%p15 bra 	$L__BB7_5;
	st.global.u64 	[%rd8+2048], %rd104;
	bra.uni 	$L__BB7_21;
$L__BB7_7:
	cvt.u64.u32 	%rd74, %r1;
	add.s64 	%rd75, %rd1, %rd74;
	shl.b64 	%rd76, %rd75, 3;
	add.s64 	%rd77, %rd4, %rd76;
	mov.b64 	%rd78, 0;
	st.global.u64 	[%rd77], %rd78;
	st.global.u64 	[%rd77+2048], %rd78;
	bra.uni 	$L__BB7_21;
$L__BB7_8:
	cvta.to.global.u64 	%rd17, %rd34;
	cvta.to.global.u64 	%rd18, %rd35;
	cvta.to.global.u64 	%rd19, %rd36;
	mov.u32 	%r4, %tid.x;
	cvt.s64.s32 	%rd20, %rd2;
	sub.s64 	%rd39, %rd37, %rd36;
	shr.s64 	%rd109, %rd39, 2;
	setp.lt.s64 	%p2, %rd109, 1;
	@%p2 bra 	$L__BB7_17;
	cvt.u64.u32 	%rd22, %r4;
	setp.le.s64 	%p5, %rd20, %rd22;
	@%p5 bra 	$L__BB7_13;
	add.s64 	%rd47, %rd1, %rd22;
	shl.b64 	%rd48, %rd47, 2;
	add.s64 	%rd49, %rd17, %rd48;
	shl.b64 	%rd50, %rd47, 3;
	add.s64 	%rd23, %rd18, %rd50;
	ld.global.u32 	%r5, [%rd49];
	mov.b64 	%rd106, 0;
	mov.u64 	%rd107, %rd109;
$L__BB7_11:
	sub.s64 	%rd51, %rd107, %rd106;
	shr.u64 	%rd52, %rd51, 63;
	add.s64 	%rd53, %rd51, %rd52;
	shr.s64 	%rd54, %rd53, 1;
	add.s64 	%rd55, %rd54, %rd106;
	shl.b64 	%rd56, %rd55, 2;
	add.s64 	%rd57, %rd19, %rd56;
	ld.global.u32 	%r19, [%rd57];
	setp.lt.s32 	%p6, %r19, %r5;
	add.s64 	%rd58, %rd55, 1;
	selp.b64 	%rd107, %rd107, %rd55, %p6;
	selp.b64 	%rd106, %rd58, %rd106, %p6;
	setp.lt.s64 	%p7, %rd106, %rd107;
	@%p7 bra 	$L__BB7_11;
	st.global.u64 	[%rd23], %rd106;
$L__BB7_13:
	add.s32 	%r20, %r4, 256;
	cvt.u64.u32 	%rd59, %r20;
	setp.le.s64 	%p8, %rd20, %rd59;
	@%p8 bra 	$L__BB7_21;
	add.s64 	%rd61, %rd1, %rd22;
	shl.b64 	%rd62, %rd61, 2;
	add.s64 	%rd63, %rd17, %rd62;
	shl.b64 	%rd64, %rd61, 3;
	add.s64 	%rd28, %rd18, %rd64;
	ld.global.u32 	%r6, [%rd63+1024];
	mov.b64 	%rd108, 0;
$L__BB7_15:
	sub.s64 	%rd65, %rd109, %rd108;
	shr.u64 	%rd66, %rd65, 63;
	add.s64 	%rd67, %rd65, %rd66;
	shr.s64 	%rd68, %rd67, 1;
	add.s64 	%rd69, %rd68, %rd108;
	shl.b64 	%rd70, %rd69, 2;
	add.s64 	%rd71, %rd19, %rd70;
	ld.global.u32 	%r21, [%rd71];
	setp.lt.s32 	%p9, %r21, %r6;
	add.s64 	%rd72, %rd69, 1;
	selp.b64 	%rd109, %rd109, %rd69, %p9;
	selp.b64 	%rd108, %rd72, %rd108, %p9;
	setp.lt.s64 	%p10, %rd108, %rd109;
	@%p10 bra 	$L__BB7_15;
	st.global.u64 	[%rd28+2048], %rd108;
	bra.uni 	$L__BB7_21;
$L__BB7_17:
	cvt.u64.u32 	%rd40, %r4;
	setp.le.s64 	%p3, %rd20, %rd40;
	add.s64 	%rd41, %rd1, %rd40;
	shl.b64 	%rd42, %rd41, 3;
	add.s64 	%rd33, %rd18, %rd42;
	@%p3 bra 	$L__BB7_19;
	mov.b64 	%rd43, 0;
	st.global.u64 	[%rd33], %rd43;
$L__BB7_19:
	add.s32 	%r18, %r4, 256;
	cvt.u64.u32 	%rd44, %r18;
	setp.le.s64 	%p4, %rd20, %rd44;
	@%p4 bra 	$L__BB7_21;
	mov.b64 	%rd45, 0;
	st.global.u64 	[%rd33+2048], %rd45;
$L__BB7_21:
	ret;

}
	// .globl	_ZN3cub18CUB_300001_SM_10006detail8for_each13static_kernelINS2_12policy_hub_t12policy_500_tElNS2_12op_wrapper_tIlN6thrust24THRUST_300001_SM_1000_NS6system6detail7generic6detail21binary_search_functorINS8_6detail15normal_iteratorINS8_10device_ptrIiEEEEN4cuda3std3__44lessIiEENSC_3ubfEEENS8_12zip_iteratorINSL_5tupleIJNSF_INS8_7pointerIiNS8_8cuda_cub3tagENS8_11use_defaultESV_EEEENSF_INSS_IlSU_SV_SV_EEEEEEEEEEEEEvT0_T1_
.visible .entry _ZN3cub18CUB_300001_SM_10006detail8for_each13static_kernelINS2_12policy_hub_t12policy_500_tElNS2_12op_wrapper_tIlN6thrust24THRUST_300001_SM_1000_NS6system6detail7generic6detail21binary_search_functorINS8_6detail15normal_iteratorINS8_10device_ptrIiEEEEN4cuda3std3__44lessIiEENSC_3ubfEEENS8_12zip_iteratorINSL_5tupleIJNSF_INS8_7pointerIiNS8_8cuda_cub3tagENS8_11use_defaultESV_EEEENSF_INSS_IlSU_SV_SV_EEEEEEEEEEEEEvT0_T1_(
	.param .u64 _ZN3cub18CUB_300001_SM_10006detail8for_each13static_kernelINS2_12policy_hub_t12policy_500_tElNS2_12op_wrapper_tIlN6thrust24THRUST_300001_SM_1000_NS6system6detail7generic6detail21binary_search_functorINS8_6detail15normal_iteratorINS8_10device_ptrIiEEEEN4cuda3std3__44lessIiEENSC_3ubfEEENS8_12zip_iteratorINSL_5tupleIJNSF_INS8_7pointerIiNS8_8cuda_cub3tagENS8_11use_defaultESV_EEEENSF_INSS_IlSU_SV_SV_EEEEEEEEEEEEEvT0_T1__param_0,
	.param .align 8 .b8 _ZN3cub18CUB_300001_SM_10006detail8for_each13static_kernelINS2_12policy_hub_t12policy_500_tElNS2_12op_wrapper_tIlN6thrust24THRUST_300001_SM_1000_NS6system6detail7generic6detail21binary_search_functorINS8_6detail15normal_iteratorINS8_10device_ptrIiEEEEN4cuda3std3__44lessIiEENSC_3ubfEEENS8_12zip_iteratorINSL_5tupleIJNSF_INS8_7pointerIiNS8_8cuda_cub3tagENS8_11use_defaultESV_EEEENSF_INSS_IlSU_SV_SV_EEEEEEEEEEEEEvT0_T1__param_1[40]
)
.maxntid 256
{
	.reg .pred 	%p<16>;
	.reg .b16 	%rs<9>;
	.reg .b32 	%r<24>;
	.reg .b64 	%rd<110>;

	ld.param.u64 	%rd37, [_ZN3cub18CUB_300001_SM_10006detail8for_each13static_kernelINS2_12policy_hub_t12policy_500_tElNS2_12op_wrapper_tIlN6thrust24THRUST_300001_SM_1000_NS6system6detail7generic6detail21binary_search_functorINS8_6detail15normal_iteratorINS8_10device_ptrIiEEEEN4cuda3std3__44lessIiEENSC_3ubfEEENS8_12zip_iteratorINSL_5tupleIJNSF_INS8_7pointerIiNS8_8cuda_cub3tagENS8_11use_defaultESV_EEEENSF_INSS_IlSU_SV_SV_EEEEEEEEEEEEEvT0_T1__param_1+24];
	ld.param.u64 	%rd36, [_ZN3cub18CUB_300001_SM_10006detail8for_each13static_kernelINS2_12policy_hub_t12policy_500_tElNS2_12op_wrapper_tIlN6thrust24THRUST_300001_SM_1000_NS6system6detail7generic6detail21binary_search_functorINS8_6detail15normal_iteratorINS8_10device_ptrIiEEEEN4cuda3std3__44lessIiEENSC_3ubfEEENS8_12zip_iteratorINSL_5tupleIJNSF_INS8_7pointerIiNS8_8cuda_cub3tagENS8_11use_defaultESV_EEEENSF_INSS_IlSU_SV_SV_EEEEEEEEEEEEEvT0_T1__param_1+16];
	ld.param.u64 	%rd35, [_ZN3cub18CUB_300001_SM_10006detail8for_each13static_kernelINS2_12policy_hub_t12policy_500_tElNS2_12op_wrapper_tIlN6thrust24THRUST_300001_SM_1000_NS6system6detail7generic6detail21binary_search_functorINS8_6detail15normal_iteratorINS8_10device_ptrIiEEEEN4cuda3std3__44lessIiEENSC_3ubfEEENS8_12zip_iteratorINSL_5tupleIJNSF_INS8_7pointerIiNS8_8cuda_cub3tagENS8_11use_defaultESV_EEEENSF_INSS_IlSU_SV_SV_EEEEEEEEEEEEEvT0_T1__param_1+8];
	ld.param.u64 	%rd34, [_ZN3cub18CUB_300001_SM_10006detail8for_each13static_kernelINS2_12policy_hub_t12policy_500_tElNS2_12op_wrapper_tIlN6thrust24THRUST_300001_SM_1000_NS6system6detail7generic6detail21binary_search_functorINS8_6detail15normal_iteratorINS8_10device_ptrIiEEEEN4cuda3std3__44lessIiEENSC_3ubfEEENS8_12zip_iteratorINSL_5tupleIJNSF_INS8_7pointerIiNS8_8cuda_cub3tagENS8_11use_defaultESV_EEEENSF_INSS_IlSU_SV_SV_EEEEEEEEEEEEEvT0_T1__param_1];
	ld.param.u64 	%rd38, [_ZN3cub18CUB_300001_SM_10006detail8for_each13static_kernelINS2_12policy_hub_t12policy_500_tElNS2_12op_wrapper_tIlN6thrust24THRUST_300001_SM_1000_NS6system6detail7generic6detail21binary_search_functorINS8_6detail15normal_iteratorINS8_10device_ptrIiEEEEN4cuda3std3__44lessIiEENSC_3ubfEEENS8_12zip_iteratorINSL_5tupleIJNSF_INS8_7pointerIiNS8_8cuda_cub3tagENS8_11use_defaultESV_EEEENSF_INSS_IlSU_SV_SV_EEEEEEEEEEEEEvT0_T1__param_0];
	mov.u32 	%r17, %ctaid.x;
	mul.wide.u32 	%rd1, %r17, 512;
	sub.s64 	%rd2, %rd38, %rd1;
	setp.lt.s64 	%p1, %rd2, 512;
	@%p1 bra 	$L__BB8_8;
	cvta.to.global.u64 	%rd4, %rd35;
	cvta.to.global.u64 	%rd5, %rd36;
	mov.u32 	%r1, %tid.x;
	sub.s64 	%rd73, %rd37, %rd36;
	shr.s64 	%rd105, %rd73, 2;
	setp.lt.s64 	%p11, %rd105, 1;
	@%p11 bra 	$L__BB8_7;
	cvta.to.global.u64 	%rd80, %rd34;
	cvt.u64.u32 	%rd81, %r1;
	add.s64 	%rd82, %rd1, %rd81;
	shl.b64 	%rd83, %rd82, 2;
	add.s64 	%rd7, %rd80, %rd83;
	shl.b64 	%rd84, %rd82, 3;
	add.s64 	%rd8, %rd4, %rd84;
	ld.global.u32 	%r2, [%rd7];
	mov.b64 	%rd102, 0;
	mov.u64 	%rd103, %rd105;
$L__BB8_3:
	sub.s64 	%rd85, %rd103, %rd102;
	shr.u64 	%rd86, %rd85, 63;
	add.s64 	%rd87, %rd85, %rd86;
	shr.s64 	%rd88, %rd87, 1;
	add.s64 	%rd89, %rd88, %rd102;
	shl.b64 	%rd90, %rd89, 2;
	add.s64 	%rd91, %rd5, %rd90;
	ld.global.u32 	%r22, [%rd91];
	setp.lt.s32 	%p12, %r2, %r22;
	add.s64 	%rd92, %rd89, 1;
	selp.b64 	%rd103, %rd89, %rd103, %p12;
	selp.b64 	%rd102, %rd102, %rd92, %p12;
	setp.lt.s64 	%p13, %rd102, %rd103;
	@%p13 bra 	$L__BB8_3;
	st.global.u64 	[%rd8], %rd102;
	ld.global.u32 	%r3, [%rd7+1024];
	mov.b64 	%rd104, 0;
$L__BB8_5:
	sub.s64 	%rd94, %rd105, %rd104;
	shr.u64 	%rd95, %rd94, 63;
	add.s64 	%rd96, %rd94, %rd95;
	shr.s64 	%rd97, %rd96, 1;
	add.s64 	%rd98, %rd97, %rd104;
	shl.b64 	%rd99, %rd98, 2;
	add.s64 	%rd100, %rd5, %rd99;
	ld.global.u32 	%r23, [%rd100];
	setp.lt.s32 	%p14, %r3, %r23;
	add.s64 	%rd101, %rd98, 1;
	selp.b64 	%rd105, %rd98, %rd105, %p14;
	selp.b64 	%rd104, %rd104, %rd101, %p14;
	setp.lt.s64 	%p15, %rd104, %rd105;
	@%p15 bra 	$L__BB8_5;
	st.global.u64 	[%rd8+2048], %rd104;
	bra.uni 	$L__BB8_21;
$L__BB8_7:
	cvt.u64.u32 	%rd74, %r1;
	add.s64 	%rd75, %rd1, %rd74;
	shl.b64 	%rd76, %rd75, 3;
	add.s64 	%rd77, %rd4, %rd76;
	mov.b64 	%rd78, 0;
	st.global.u64 	[%rd77], %rd78;
	st.global.u64 	[%rd77+2048], %rd78;
	bra.uni 	$L__BB8_21;
$L__BB8_8:
	cvta.to.global.u64 	%rd17, %rd34;
	cvta.to.global.u64 	%rd18, %rd35;
	cvta.to.global.u64 	%rd19, %rd36;
	mov.u32 	%r4, %tid.x;
	cvt.s64.s32 	%rd20, %rd2;
	sub.s64 	%rd39, %rd37, %rd36;
	shr.s64 	%rd109, %rd39, 2;
	setp.lt.s64 	%p2, %rd109, 1;
	@%p2 bra 	$L__BB8_17;
	cvt.u64.u32 	%rd22, %r4;
	setp.le.s64 	%p5, %rd20, %rd22;
	@%p5 bra 	$L__BB8_13;
	add.s64 	%rd47, %rd1, %rd22;
	shl.b64 	%rd48, %rd47, 2;
	add.s64 	%rd49, %rd17, %rd48;
	shl.b64 	%rd50, %rd47, 3;
	add.s64 	%rd23, %rd18, %rd50;
	ld.global.u32 	%r5, [%rd49];
	mov.b64 	%rd106, 0;
	mov.u64 	%rd107, %rd109;
$L__BB8_11:
	sub.s64 	%rd51, %rd107, %rd106;
	shr.u64 	%rd52, %rd51, 63;
	add.s64 	%rd53, %rd51, %rd52;
	shr.s64 	%rd54, %rd53, 1;
	add.s64 	%rd55, %rd54, %rd106;
	shl.b64 	%rd56, %rd55, 2;
	add.s64 	%rd57, %rd19, %rd56;
	ld.global.u32 	%r19, [%rd57];
	setp.lt.s32 	%p6, %r5, %r19;
	add.s64 	%rd58, %rd55, 1;
	selp.b64 	%rd107, %rd55, %rd107, %p6;
	selp.b64 	%rd106, %rd106, %rd58, %p6;
	setp.lt.s64 	%p7, %rd106, %rd107;
	@%p7 bra 	$L__BB8_11;
	st.global.u64 	[%rd23], %rd106;
$L__BB8_13:
	add.s32 	%r20, %r4, 256;
	cvt.u64.u32 	%rd59, %r20;
	setp.le.s64 	%p8, %rd20, %rd59;
	@%p8 bra 	$L__BB8_21;
	add.s64 	%rd61, %rd1, %rd22;
	shl.b64 	%rd62, %rd61, 2;
	add.s64 	%rd63, %rd17, %rd62;
	shl.b64 	%rd64, %rd61, 3;
	add.s64 	%rd28, %rd18, %rd64;
	ld.global.u32 	%r6, [%rd63+1024];
	mov.b64 	%rd108, 0;
$L__BB8_15:
	sub.s64 	%rd65, %rd109, %rd108;
	shr.u64 	%rd66, %rd65, 63;
	add.s64 	%rd67, %rd65, %rd66;
	shr.s64 	%rd68, %rd67, 1;
	add.s64 	%rd69, %rd68, %rd108;
	shl.b64 	%rd70, %rd69, 2;
	add.s64 	%rd71, %rd19, %rd70;
	ld.global.u32 	%r21, [%rd71];
	setp.lt.s32 	%p9, %r6, %r21;
	add.s64 	%rd72, %rd69, 1;
	selp.b64 	%rd109, %rd69, %rd109, %p9;
	selp.b64 	%rd108, %rd108, %rd72, %p9;
	setp.lt.s64 	%p10, %rd108, %rd109;
	@%p10 bra 	$L__BB8_15;
	st.global.u64 	[%rd28+2048], %rd108;
	bra.uni 	$L__BB8_21;
$L__BB8_17:
	cvt.u64.u32 	%rd40, %r4;
	setp.le.s64 	%p3, %rd20, %rd40;
	add.s64 	%rd41, %rd1, %rd40;
	shl.b64 	%rd42, %rd41, 3;
	add.s64 	%rd33, %rd18, %rd42;
	@%p3 bra 	$L__BB8_19;
	mov.b64 	%rd43, 0;
	st.global.u64 	[%rd33], %rd43;
$L__BB8_19:
	add.s32 	%r18, %r4, 256;
	cvt.u64.u32 	%rd44, %r18;
	setp.le.s64 	%p4, %rd20, %rd44;
	@%p4 bra 	$L__BB8_21;
	mov.b64 	%rd45, 0;
	st.global.u64 	[%rd33+2048], %rd45;
$L__BB8_21:
	ret;

}


// ===== COMPILED SASS (sm_100) =====

	.target	sm_100

	.elftype	@"ET_EXEC"


//--------------------- .note.nv.tkinfo           --------------------------
	.section	.note.nv.tkinfo,"",@"SHT_NOTE"
	.sectionflags	@"SHF_NOTE_NV_TKINFO"
	.tkinfo
        /*0018*/ 	.word	0x00000002
        /*0030*/ 	.string	""
        /*0030*/ 	.string	"ptxas"
        /*0030*/ 	.string	"Cuda compilation tools, release 13.0, V13.0.88"
        /*0030*/ 	.string	"Build cuda_13.0.r13.0/compiler.36424714_0"
        /*0030*/ 	.string	"-arch sm_100 -m 64 "



//--------------------- .note.nv.cuinfo           --------------------------
	.section	.note.nv.cuinfo,"",@"SHT_NOTE"
	.sectionflags	@"SHF_NOTE_NV_CUINFO"
        /*0018*/ 	.short	0x0002
        /*001a*/ 	.short	0x0064
        /*001c*/ 	.short	0x0082
	.zero		2


//--------------------- .nv.info                  --------------------------
	.section	.nv.info,"",@"SHT_CUDA_INFO"
	.align	4


	//----- nvinfo : EIATTR_REGCOUNT
	.align		4
        /*0000*/ 	.byte	0x04, 0x2f
        /*0002*/ 	.short	(.L_46 - .L_45)
	.align		4
.L_45:
        /*0004*/ 	.word	index@(_ZN3cub18CUB_300001_SM_10006detail11EmptyKernelIvEEvv)
        /*0008*/ 	.word	0x00000004


	//----- nvinfo : EIATTR_FRAME_SIZE
	.align		4
.L_46:
        /*000c*/ 	.byte	0x04, 0x11
        /*000e*/ 	.short	(.L_48 - .L_47)
	.align		4
.L_47:
        /*0010*/ 	.word	index@(_ZN3cub18CUB_300001_SM_10006detail11EmptyKernelIvEEvv)
        /*0014*/ 	.word	0x00000000


	//----- nvinfo : EIATTR_REGCOUNT
	.align		4
.L_48:
        /*0018*/ 	.byte	0x04, 0x2f
        /*001a*/ 	.short	(.L_50 - .L_49)
	.align		4
.L_49:
        /*001c*/ 	.word	index@(_ZN3cub18CUB_300001_SM_10006detail8for_each13static_kernelINS2_12policy_hub_t12policy_500_tElNS2_12op_wrapper_tIlN6thrust24THRUST_300001_SM_1000_NS6system6detail7generic6detail21binary_search_functorINS8_6detail15normal_iteratorINS8_10device_ptrIiEEEENSC_18binary_search_lessENSC_3lbfEEENS8_12zip_iteratorIN4cuda3std3__45tupleIJNSF_INS8_7pointerIiNS8_8cuda_cub5par_tENS8_11use_defaultESU_EEEENSF_INSR_IlST_SU_SU_EEEEEEEEEEEEEvT0_T1_)
        /*0020*/ 	.word	0x00000014


	//----- nvinfo : EIATTR_FRAME_SIZE
	.align		4
.L_50:
        /*0024*/ 	.byte	0x04, 0x11
        /*0026*/ 	.short	(.L_52 - .L_51)
	.align		4
.L_51:
        /*0028*/ 	.word	index@(_ZN3cub18CUB_300001_SM_10006detail8for_each13static_kernelINS2_12policy_hub_t12policy_500_tElNS2_12op_wrapper_tIlN6thrust24THRUST_300001_SM_1000_NS6system6detail7generic6detail21binary_search_functorINS8_6detail15normal_iteratorINS8_10device_ptrIiEEEENSC_18binary_search_lessENSC_3lbfEEENS8_12zip_iteratorIN4cuda3std3__45tupleIJNSF_INS8_7pointerIiNS8_8cuda_cub5par_tENS8_11use_defaultESU_EEEENSF_INSR_IlST_SU_SU_EEEEEEEEEEEEEvT0_T1_)
        /*002c*/ 	.word	0x00000000


	//----- nvinfo : EIATTR_REGCOUNT
	.align		4
.L_52:
        /*0030*/ 	.byte	0x04, 0x2f
        /*0032*/ 	.short	(.L_54 - .L_53)
	.align		4
.L_53:
        /*0034*/ 	.word	index@(_ZN3cub18CUB_300001_SM_10006detail8for_each13static_kernelINS2_12policy_hub_t12policy_500_tElNS2_12op_wrapper_tIlN6thrust24THRUST_300001_SM_1000_NS6system6detail7generic6detail21binary_search_functorINS8_6detail15normal_iteratorINS8_10device_ptrIiEEEENSC_18binary_search_lessENSC_3ubfEEENS8_12zip_iteratorIN4cuda3std3__45tupleIJNSF_INS8_7pointerIiNS8_8cuda_cub5par_tENS8_11use_defaultESU_EEEENSF_INSR_IlST_SU_SU_EEEEEEEEEEEEEvT0_T1_)
        /*0038*/ 	.word	0x00000014


	//----- nvinfo : EIATTR_FRAME_SIZE
	.align		4
.L_54:
        /*003c*/ 	.byte	0x04, 0x11
        /*003e*/ 	.short	(.L_56 - .L_55)
	.align		4
.L_55:
        /*0040*/ 	.word	index@(_ZN3cub18CUB_300001_SM_10006detail8for_each13static_kernelINS2_12policy_hub_t12policy_500_tElNS2_12op_wrapper_tIlN6thrust24THRUST_300001_SM_1000_NS6system6detail7generic6detail21binary_search_functorINS8_6detail15normal_iteratorINS8_10device_ptrIiEEEENSC_18binary_search_lessENSC_3ubfEEENS8_12zip_iteratorIN4cuda3std3__45tupleIJNSF_INS8_7pointerIiNS8_8cuda_cub5par_tENS8_11use_defaultESU_EEEENSF_INSR_IlST_SU_SU_EEEEEEEEEEEEEvT0_T1_)
        /*0044*/ 	.word	0x00000000


	//----- nvinfo : EIATTR_REGCOUNT
	.align		4
.L_56:
        /*0048*/ 	.byte	0x04, 0x2f
        /*004a*/ 	.short	(.L_58 - .L_57)
	.align		4
.L_57:
        /*004c*/ 	.word	index@(_ZN3cub18CUB_300001_SM_10006detail8for_each13static_kernelINS2_12policy_hub_t12policy_500_tElNS2_12op_wrapper_tIlN6thrust24THRUST_300001_SM_1000_NS6system6detail7generic6detail21binary_search_functorINS8_6detail15normal_iteratorINS8_10device_ptrIiEEEENSC_18binary_search_lessENSC_3lbfEEENS8_12zip_iteratorIN4cuda3std3__45tupleIJNSF_INS8_7pointerIiNS8_8cuda_cub3tagENS8_11use_defaultESU_EEEENSF_INSR_IlST_SU_SU_EEEEEEEEEEEEEvT0_T1_)
        /*0050*/ 	.word	0x00000014


	//----- nvinfo : EIATTR_FRAME_SIZE
	.align		4
.L_58:
        /*0054*/ 	.byte	0x04, 0x11
        /*0056*/ 	.short	(.L_60 - .L_59)
	.align		4
.L_59:
        /*0058*/ 	.word	index@(_ZN3cub18CUB_300001_SM_10006detail8for_each13static_kernelINS2_12policy_hub_t12policy_500_tElNS2_12op_wrapper_tIlN6thrust24THRUST_300001_SM_1000_NS6system6detail7generic6detail21binary_search_functorINS8_6detail15normal_iteratorINS8_10device_ptrIiEEEENSC_18binary_search_lessENSC_3lbfEEENS8_12zip_iteratorIN4cuda3std3__45tupleIJNSF_INS8_7pointerIiNS8_8cuda_cub3tagENS8_11use_defaultESU_EEEENSF_INSR_IlST_SU_SU_EEEEEEEEEEEEEvT0_T1_)
        /*005c*/ 	.word	0x00000000


	//----- nvinfo : EIATTR_REGCOUNT
	.align		4
.L_60:
        /*0060*/ 	.byte	0x04, 0x2f
        /*0062*/ 	.short	(.L_62 - .L_61)
	.align		4
.L_61:
        /*0064*/ 	.word	index@(_ZN3cub18CUB_300001_SM_10006detail8for_each13static_kernelINS2_12policy_hub_t12policy_500_tElNS2_12op_wrapper_tIlN6thrust24THRUST_300001_SM_1000_NS6system6detail7generic6detail21binary_search_functorINS8_6detail15normal_iteratorINS8_10device_ptrIiEEEENSC_18binary_search_lessENSC_3ubfEEENS8_12zip_iteratorIN4cuda3std3__45tupleIJNSF_INS8_7pointerIiNS8_8cuda_cub3tagENS8_11use_defaultESU_EEEENSF_INSR_IlST_SU_SU_EEEEEEEEEEEEEvT0_T1_)
        /*0068*/ 	.word	0x00000014


	//----- nvinfo : EIATTR_FRAME_SIZE
	.align		4
.L_62:
        /*006c*/ 	.byte	0x04, 0x11
        /*006e*/ 	.short	(.L_64 - .L_63)
	.align		4
.L_63:
        /*0070*/ 	.word	index@(_ZN3cub18CUB_300001_SM_10006detail8for_each13static_kernelINS2_12policy_hub_t12policy_500_tElNS2_12op_wrapper_tIlN6thrust24THRUST_300001_SM_1000_NS6system6detail7generic6detail21binary_search_functorINS8_6detail15normal_iteratorINS8_10device_ptrIiEEEENSC_18binary_search_lessENSC_3ubfEEENS8_12zip_iteratorIN4cuda3std3__45tupleIJNSF_INS8_7pointerIiNS8_8cuda_cub3tagENS8_11use_defaultESU_EEEENSF_INSR_IlST_SU_SU_EEEEEEEEEEEEEvT0_T1_)
        /*0074*/ 	.word	0x00000000


	//----- nvinfo : EIATTR_REGCOUNT
	.align		4
.L_64:
        /*0078*/ 	.byte	0x04, 0x2f
        /*007a*/ 	.short	(.L_66 - .L_65)
	.align		4
.L_65:
        /*007c*/ 	.word	index@(_ZN3cub18CUB_300001_SM_10006detail8for_each13static_kernelINS2_12policy_hub_t12policy_500_tElNS2_12op_wrapper_tIlN6thrust24THRUST_300001_SM_1000_NS6system6detail7generic6detail21binary_search_functorINS8_6detail15normal_iteratorINS8_10device_ptrIiEEEEN4cuda3std3__44lessIiEENSC_3lbfEEENS8_12zip_iteratorINSL_5tupleIJNSF_INS8_7pointerIiNS8_8cuda_cub5par_tENS8_11use_defaultESV_EEEENSF_INSS_IlSU_SV_SV_EEEEEEEEEEEEEvT0_T1_)
        /*0080*/ 	.word	0x00000014


	//----- nvinfo : EIATTR_FRAME_SIZE
	.align		4
.L_66:
        /*0084*/ 	.byte	0x04, 0x11
        /*0086*/ 	.short	(.L_68 - .L_67)
	.align		4
.L_67:
        /*0088*/ 	.word	index@(_ZN3cub18CUB_300001_SM_10006detail8for_each13static_kernelINS2_12policy_hub_t12policy_500_tElNS2_12op_wrapper_tIlN6thrust24THRUST_300001_SM_1000_NS6system6detail7generic6detail21binary_search_functorINS8_6detail15normal_iteratorINS8_10device_ptrIiEEEEN4cuda3std3__44lessIiEENSC_3lbfEEENS8_12zip_iteratorINSL_5tupleIJNSF_INS8_7pointerIiNS8_8cuda_cub5par_tENS8_11use_defaultESV_EEEENSF_INSS_IlSU_SV_SV_EEEEEEEEEEEEEvT0_T1_)
        /*008c*/ 	.word	0x00000000


	//----- nvinfo : EIATTR_REGCOUNT
	.align		4
.L_68:
        /*0090*/ 	.byte	0x04, 0x2f
        /*0092*/ 	.short	(.L_70 - .L_69)
	.align		4
.L_69:
        /*0094*/ 	.word	index@(_ZN3cub18CUB_300001_SM_10006detail8for_each13static_kernelINS2_12policy_hub_t12policy_500_tElNS2_12op_wrapper_tIlN6thrust24THRUST_300001_SM_1000_NS6system6detail7generic6detail21binary_search_functorINS8_6detail15normal_iteratorINS8_10device_ptrIiEEEEN4cuda3std3__44lessIiEENSC_3ubfEEENS8_12zip_iteratorINSL_5tupleIJNSF_INS8_7pointerIiNS8_8cuda_cub5par_tENS8_11use_defaultESV_EEEENSF_INSS_IlSU_SV_SV_EEEEEEEEEEEEEvT0_T1_)
        /*0098*/ 	.word	0x00000014


	//----- nvinfo : EIATTR_FRAME_SIZE
	.align		4
.L_70:
        /*009c*/ 	.byte	0x04, 0x11
        /*009e*/ 	.short	(.L_72 - .L_71)
	.align		4
.L_71:
        /*00a0*/ 	.word	index@(_ZN3cub18CUB_300001_SM_10006detail8for_each13static_kernelINS2_12policy_hub_t12policy_500_tElNS2_12op_wrapper_tIlN6thrust24THRUST_300001_SM_1000_NS6system6detail7generic6detail21binary_search_functorINS8_6detail15normal_iteratorINS8_10device_ptrIiEEEEN4cuda3std3__44lessIiEENSC_3ubfEEENS8_12zip_iteratorINSL_5tupleIJNSF_INS8_7pointerIiNS8_8cuda_cub5par_tENS8_11use_defaultESV_EEEENSF_INSS_IlSU_SV_SV_EEEEEEEEEEEEEvT0_T1_)
        /*00a4*/ 	.word	0x00000000


	//----- nvinfo : EIATTR_REGCOUNT
	.align		4
.L_72:
        /*00a8*/ 	.byte	0x04, 0x2f
        /*00aa*/ 	.short	(.L_74 - .L_73)
	.align		4
.L_73:
        /*00ac*/ 	.word	index@(_ZN3cub18CUB_300001_SM_10006detail8for_each13static_kernelINS2_12policy_hub_t12policy_500_tElNS2_12op_wrapper_tIlN6thrust24THRUST_300001_SM_1000_NS6system6detail7generic6detail21binary_search_functorINS8_6detail15normal_iteratorINS8_10device_ptrIiEEEEN4cuda3std3__44lessIiEENSC_3lbfEEENS8_12zip_iteratorINSL_5tupleIJNSF_INS8_7pointerIiNS8_8cuda_cub3tagENS8_11use_defaultESV_EEEENSF_INSS_IlSU_SV_SV_EEEEEEEEEEEEEvT0_T1_)
        /*00b0*/ 	.word	0x00000014


	//----- nvinfo : EIATTR_FRAME_SIZE
	.align		4
.L_74:
        /*00b4*/ 	.byte	0x04, 0x11
        /*00b6*/ 	.short	(.L_76 - .L_75)
	.align		4
.L_75:
        /*00b8*/ 	.word	index@(_ZN3cub18CUB_300001_SM_10006detail8for_each13static_kernelINS2_12policy_hub_t12policy_500_tElNS2_12op_wrapper_tIlN6thrust24THRUST_300001_SM_1000_NS6system6detail7generic6detail21binary_search_functorINS8_6detail15normal_iteratorINS8_10device_ptrIiEEEEN4cuda3std3__44lessIiEENSC_3lbfEEENS8_12zip_iteratorINSL_5tupleIJNSF_INS8_7pointerIiNS8_8cuda_cub3tagENS8_11use_defaultESV_EEEENSF_INSS_IlSU_SV_SV_EEEEEEEEEEEEEvT0_T1_)
        /*00bc*/ 	.word	0x00000000


	//----- nvinfo : EIATTR_REGCOUNT
	.align		4
.L_76:
        /*00c0*/ 	.byte	0x04, 0x2f
        /*00c2*/ 	.short	(.L_78 - .L_77)
	.align		4
.L_77:
        /*00c4*/ 	.word	index@(_ZN3cub18CUB_300001_SM_10006detail8for_each13static_kernelINS2_12policy_hub_t12policy_500_tElNS2_12op_wrapper_tIlN6thrust24THRUST_300001_SM_1000_NS6system6detail7generic6detail21binary_search_functorINS8_6detail15normal_iteratorINS8_10device_ptrIiEEEEN4cuda3std3__44lessIiEENSC_3ubfEEENS8_12zip_iteratorINSL_5tupleIJNSF_INS8_7pointerIiNS8_8cuda_cub3tagENS8_11use_defaultESV_EEEENSF_INSS_IlSU_SV_SV_EEEEEEEEEEEEEvT0_T1_)
        /*00c8*/ 	.word	0x00000014


	//----- nvinfo : EIATTR_FRAME_SIZE
	.align		4
.L_78:
        /*00cc*/ 	.byte	0x04, 0x11
        /*00ce*/ 	.short	(.L_80 - .L_79)
	.align		4
.L_79:
        /*00d0*/ 	.word	index@(_ZN3cub18CUB_300001_SM_10006detail8for_each13static_kernelINS2_12policy_hub_t12policy_500_tElNS2_12op_wrapper_tIlN6thrust24THRUST_300001_SM_1000_NS6system6detail7generic6detail21binary_search_functorINS8_6detail15normal_iteratorINS8_10device_ptrIiEEEEN4cuda3std3__44lessIiEENSC_3ubfEEENS8_12zip_iteratorINSL_5tupleIJNSF_INS8_7pointerIiNS8_8cuda_cub3tagENS8_11use_defaultESV_EEEENSF_INSS_IlSU_SV_SV_EEEEEEEEEEEEEvT0_T1_)
        /*00d4*/ 	.word	0x00000000


	//----- nvinfo : EIATTR_MIN_STACK_SIZE
	.align		4
.L_80:
        /*00d8*/ 	.byte	0x04, 0x12
        /*00da*/ 	.short	(.L_82 - .L_81)
	.align		4
.L_81:
        /*00dc*/ 	.word	index@(_ZN3cub18CUB_300001_SM_10006detail8for_each13static_kernelINS2_12policy_hub_t12policy_500_tElNS2_12op_wrapper_tIlN6thrust24THRUST_300001_SM_1000_NS6system6detail7generic6detail21binary_search_functorINS8_6detail15normal_iteratorINS8_10device_ptrIiEEEEN4cuda3std3__44lessIiEENSC_3ubfEEENS8_12zip_iteratorINSL_5tupleIJNSF_INS8_7pointerIiNS8_8cuda_cub3tagENS8_11use_defaultESV_EEEENSF_INSS_IlSU_SV_SV_EEEEEEEEEEEEEvT0_T1_)
        /*00e0*/ 	.word	0x00000000


	//----- nvinfo : EIATTR_MIN_STACK_SIZE
	.align		4
.L_82:
        /*00e4*/ 	.byte	0x04, 0x12
        /*00e6*/ 	.short	(.L_84 - .L_83)
	.align		4
.L_83:
        /*00e8*/ 	.word	index@(_ZN3cub18CUB_300001_SM_10006detail8for_each13static_kernelINS2_12policy_hub_t12policy_500_tElNS2_12op_wrapper_tIlN6thrust24THRUST_300001_SM_1000_NS6system6detail7generic6detail21binary_search_functorINS8_6detail15normal_iteratorINS8_10device_ptrIiEEEEN4cuda3std3__44lessIiEENSC_3lbfEEENS8_12zip_iteratorINSL_5tupleIJNSF_INS8_7pointerIiNS8_8cuda_cub3tagENS8_11use_defaultESV_EEEENSF_INSS_IlSU_SV_SV_EEEEEEEEEEEEEvT0_T1_)
        /*00ec*/ 	.word	0x00000000


	//----- nvinfo : EIATTR_MIN_STACK_SIZE
	.align		4
.L_84:
        /*00f0*/ 	.byte	0x04, 0x12
        /*00f2*/ 	.short	(.L_86 - .L_85)
	.align		4
.L_85:
        /*00f4*/ 	.word	index@(_ZN3cub18CUB_300001_SM_10006detail8for_each13static_kernelINS2_12policy_hub_t12policy_500_tElNS2_12op_wrapper_tIlN6thrust24THRUST_300001_SM_1000_NS6system6detail7generic6detail21binary_search_functorINS8_6detail15normal_iteratorINS8_10device_ptrIiEEEEN4cuda3std3__44lessIiEENSC_3ubfEEENS8_12zip_iteratorINSL_5tupleIJNSF_INS8_7pointerIiNS8_8cuda_cub5par_tENS8_11use_defaultESV_EEEENSF_INSS_IlSU_SV_SV_EEEEEEEEEEEEEvT0_T1_)
        /*00f8*/ 	.word	0x00000000


	//----- nvinfo : EIATTR_MIN_STACK_SIZE
	.align		4
.L_86:
        /*00fc*/ 	.byte	0x04, 0x12
        /*00fe*/ 	.short	(.L_88 - .L_87)
	.align		4
.L_87:
        /*0100*/ 	.word	index@(_ZN3cub18CUB_300001_SM_10006detail8for_each13static_kernelINS2_12policy_hub_t12policy_500_tElNS2_12op_wrapper_tIlN6thrust24THRUST_300001_SM_1000_NS6system6detail7generic6detail21binary_search_functorINS8_6detail15normal_iteratorINS8_10device_ptrIiEEEEN4cuda3std3__44lessIiEENSC_3lbfEEENS8_12zip_iteratorINSL_5tupleIJNSF_INS8_7pointerIiNS8_8cuda_cub5par_tENS8_11use_defaultESV_EEEENSF_INSS_IlSU_SV_SV_EEEEEEEEEEEEEvT0_T1_)
        /*0104*/ 	.word	0x00000000


	//----- nvinfo : EIATTR_MIN_STACK_SIZE
	.align		4
.L_88:
        /*0108*/ 	.byte	0x04, 0x12
        /*010a*/ 	.short	(.L_90 - .L_89)
	.align		4
.L_89:
        /*010c*/ 	.word	index@(_ZN3cub18CUB_300001_SM_10006detail8for_each13static_kernelINS2_12policy_hub_t12policy_500_tElNS2_12op_wrapper_tIlN6thrust24THRUST_300001_SM_1000_NS6system6detail7generic6detail21binary_search_functorINS8_6detail15normal_iteratorINS8_10device_ptrIiEEEENSC_18binary_search_lessENSC_3ubfEEENS8_12zip_iteratorIN4cuda3std3__45tupleIJNSF_INS8_7pointerIiNS8_8cuda_cub3tagENS8_11use_defaultESU_EEEENSF_INSR_IlST_SU_SU_EEEEEEEEEEEEEvT0_T1_)
        /*0110*/ 	.word	0x00000000


	//----- nvinfo : EIATTR_MIN_STACK_SIZE
	.align		4
.L_90:
        /*0114*/ 	.byte	0x04, 0x12
        /*0116*/ 	.short	(.L_92 - .L_91)
	.align		4
.L_91:
        /*0118*/ 	.word	index@(_ZN3cub18CUB_300001_SM_10006detail8for_each13static_kernelINS2_12policy_hub_t12policy_500_tElNS2_12op_wrapper_tIlN6thrust24THRUST_300001_SM_1000_NS6system6detail7generic6detail21binary_search_functorINS8_6detail15normal_iteratorINS8_10device_ptrIiEEEENSC_18binary_search_lessENSC_3lbfEEENS8_12zip_iteratorIN4cuda3std3__45tupleIJNSF_INS8_7pointerIiNS8_8cuda_cub3tagENS8_11use_defaultESU_EEEENSF_INSR_IlST_SU_SU_EEEEEEEEEEEEEvT0_T1_)
        /*011c*/ 	.word	0x00000000


	//----- nvinfo : EIATTR_MIN_STACK_SIZE
	.align		4
.L_92:
        /*0120*/ 	.byte	0x04, 0x12
        /*0122*/ 	.short	(.L_94 - .L_93)
	.align		4
.L_93:
        /*0124*/ 	.word	index@(_ZN3cub18CUB_300001_SM_10006detail8for_each13static_kernelINS2_12policy_hub_t12policy_500_tElNS2_12op_wrapper_tIlN6thrust24THRUST_300001_SM_1000_NS6system6detail7generic6detail21binary_search_functorINS8_6detail15normal_iteratorINS8_10device_ptrIiEEEENSC_18binary_search_lessENSC_3ubfEEENS8_12zip_iteratorIN4cuda3std3__45tupleIJNSF_INS8_7pointerIiNS8_8cuda_cub5par_tENS8_11use_defaultESU_EEEENSF_INSR_IlST_SU_SU_EEEEEEEEEEEEEvT0_T1_)
        /*0128*/ 	.word	0x00000000


	//----- nvinfo : EIATTR_MIN_STACK_SIZE
	.align		4
.L_94:
        /*012c*/ 	.byte	0x04, 0x12
        /*012e*/ 	.short	(.L_96 - .L_95)
	.align		4
.L_95:
        /*0130*/ 	.word	index@(_ZN3cub18CUB_300001_SM_10006detail8for_each13static_kernelINS2_12policy_hub_t12policy_500_tElNS2_12op_wrapper_tIlN6thrust24THRUST_300001_SM_1000_NS6system6detail7generic6detail21binary_search_functorINS8_6detail15normal_iteratorINS8_10device_ptrIiEEEENSC_18binary_search_lessENSC_3lbfEEENS8_12zip_iteratorIN4cuda3std3__45tupleIJNSF_INS8_7pointerIiNS8_8cuda_cub5par_tENS8_11use_defaultESU_EEEENSF_INSR_IlST_SU_SU_EEEEEEEEEEEEEvT0_T1_)
        /*0134*/ 	.word	0x00000000


	//----- nvinfo : EIATTR_MIN_STACK_SIZE
	.align		4
.L_96:
        /*0138*/ 	.byte	0x04, 0x12
        /*013a*/ 	.short	(.L_98 - .L_97)
	.align		4
.L_97:
        /*013c*/ 	.word	index@(_ZN3cub18CUB_300001_SM_10006detail11EmptyKernelIvEEvv)
        /*0140*/ 	.word	0x00000000
.L_98:


//--------------------- .nv.compat                --------------------------
	.section	.nv.compat,"",@"SHT_CUDA_COMPAT_INFO"
	.align	4
        /*0000*/ 	.byte	0x02, 0x09, 0x00, 0x00, 0x02, 0x02, 0x01, 0x00, 0x02, 0x05, 0x05, 0x00, 0x03, 0x07, 0x01, 0x01
        /*0010*/ 	.byte	0x02, 0x03, 0x00, 0x00, 0x02, 0x06, 0x01, 0x00, 0x04, 0x0b, 0x08, 0x00, 0x09, 0x00, 0x00, 0x00
        /*0020*/ 	.byte	0x00, 0x00, 0x00, 0x00


//--------------------- .nv.info._ZN3cub18CUB_300001_SM_10006detail8for_each13static_kernelINS2_12policy_hub_t12policy_500_tElNS2_12op_wrapper_tIlN6thrust24THRUST_300001_SM_1000_NS6system6detail7generic6detail21binary_search_functorINS8_6detail15normal_iteratorINS8_10device_ptrIiEEEEN4cuda3std3__44lessIiEENSC_3ubfEEENS8_12zip_iteratorINSL_5tupleIJNSF_INS8_7pointerIiNS8_8cuda_cub3tagENS8_11use_defaultESV_EEEENSF_INSS_IlSU_SV_SV_EEEEEEEEEEEEEvT0_T1_ --------------------------
	.section	.nv.info._ZN3cub18CUB_300001_SM_10006detail8for_each13static_kernelINS2_12policy_hub_t12policy_500_tElNS2_12op_wrapper_tIlN6thrust24THRUST_300001_SM_1000_NS6system6detail7generic6detail21binary_search_functorINS8_6detail15normal_iteratorINS8_10device_ptrIiEEEEN4cuda3std3__44lessIiEENSC_3ubfEEENS8_12zip_iteratorINSL_5tupleIJNSF_INS8_7pointerIiNS8_8cuda_cub3tagENS8_11use_defaultESV_EEEENSF_INSS_IlSU_SV_SV_EEEEEEEEEEEEEvT0_T1_,"",@"SHT_CUDA_INFO"
	.sectionflags	@""
	.align	4


	//----- nvinfo : EIATTR_CUDA_API_VERSION
	.align		4
        /*0000*/ 	.byte	0x04, 0x37
        /*0002*/ 	.short	(.L_100 - .L_99)
.L_99:
        /*0004*/ 	.word	0x00000082


	//----- nvinfo : EIATTR_KPARAM_INFO
	.align		4
.L_100:
        /*0008*/ 	.byte	0x04, 0x17
        /*000a*/ 	.short	(.L_102 - .L_101)
.L_101:
        /*000c*/ 	.word	0x00000000
        /*0010*/ 	.short	0x0001
        /*0012*/ 	.short	0x0008
        /*0014*/ 	.byte	0x00, 0xf0, 0xa1, 0x00


	//----- nvinfo : EIATTR_KPARAM_INFO
	.align		4
.L_102:
        /*0018*/ 	.byte	0x04, 0x17
        /*001a*/ 	.short	(.L_104 - .L_103)
.L_103:
        /*001c*/ 	.word	0x00000000
        /*0020*/ 	.short	0x0000
        /*0022*/ 	.short	0x0000
        /*0024*/ 	.byte	0x00, 0xf0, 0x21, 0x00


	//----- nvinfo : EIATTR_SPARSE_MMA_MASK
	.align		4
.L_104:
        /*0028*/ 	.byte	0x03, 0x50
        /*002a*/ 	.short	0x0000


	//----- nvinfo : EIATTR_MAXREG_COUNT
	.align		4
        /*002c*/ 	.byte	0x03, 0x1b
        /*002e*/ 	.short	0x00ff


	//----- nvinfo : EIATTR_MERCURY_ISA_VERSION
	.align		4
        /*0030*/ 	.byte	0x03, 0x5f
        /*0032*/ 	.short	0x0101


	//----- nvinfo : EIATTR_VRC_CTA_INIT_COUNT
	.align		4
        /*0034*/ 	.byte	0x02, 0x4a
	.zero		1
	.zero		1


	//----- nvinfo : EIATTR_EXIT_INSTR_OFFSETS
	.align		4
        /*0038*/ 	.byte	0x04, 0x1c
        /*003a*/ 	.short	(.L_106 - .L_105)


	//   ....[0]....
.L_105:
        /*003c*/ 	.word	0x00000590


	//   ....[1]....
        /*0040*/ 	.word	0x00000610


	//   ....[2]....
        /*0044*/ 	.word	0x00000a00


	//   ....[3]....
        /*0048*/ 	.word	0x00000c60


	//   ....[4]....
        /*004c*/ 	.word	0x00000d40


	//   ....[5]....
        /*0050*/ 	.word	0x00000d60


	//----- nvinfo : EIATTR_MAX_THREADS
	.align		4
.L_106:
        /*0054*/ 	.byte	0x04, 0x05
        /*0056*/ 	.short	(.L_108 - .L_107)
.L_107:
        /*0058*/ 	.word	0x00000100
        /*005c*/ 	.word	0x00000001
        /*0060*/ 	.word	0x00000001


	//----- nvinfo : EIATTR_CRS_STACK_SIZE
	.align		4
.L_108:
        /*0064*/ 	.byte	0x04, 0x1e
        /*0066*/ 	.short	(.L_110 - .L_109)
.L_109:
        /*0068*/ 	.word	0x00000000


	//----- nvinfo : EIATTR_CBANK_PARAM_SIZE
	.align		4
.L_110:
        /*006c*/ 	.byte	0x03, 0x19
        /*006e*/ 	.short	0x0030


	//----- nvinfo : EIATTR_PARAM_CBANK
	.align		4
        /*0070*/ 	.byte	0x04, 0x0a
        /*0072*/ 	.short	(.L_112 - .L_111)
	.align		4
.L_111:
        /*0074*/ 	.word	index@(.nv.constant0._ZN3cub18CUB_300001_SM_10006detail8for_each13static_kernelINS2_12policy_hub_t12policy_500_tElNS2_12op_wrapper_tIlN6thrust24THRUST_300001_SM_1000_NS6system6detail7generic6detail21binary_search_functorINS8_6detail15normal_iteratorINS8_10device_ptrIiEEEEN4cuda3std3__44lessIiEENSC_3ubfEEENS8_12zip_iteratorINSL_5tupleIJNSF_INS8_7pointerIiNS8_8cuda_cub3tagENS8_11use_defaultESV_EEEENSF_INSS_IlSU_SV_SV_EEEEEEEEEEEEEvT0_T1_)
        /*0078*/ 	.short	0x0380
        /*007a*/ 	.short	0x0030


	//----- nvinfo : EIATTR_SW_WAR
	.align		4
.L_112:
        /*007c*/ 	.byte	0x04, 0x36
        /*007e*/ 	.short	(.L_114 - .L_113)
.L_113:
        /*0080*/ 	.word	0x00000008
.L_114:


//--------------------- .nv.info._ZN3cub18CUB_300001_SM_10006detail8for_each13static_kernelINS2_12policy_hub_t12policy_500_tElNS2_12op_wrapper_tIlN6thrust24THRUST_300001_SM_1000_NS6system6detail7generic6detail21binary_search_functorINS8_6detail15normal_iteratorINS8_10device_ptrIiEEEEN4cuda3std3__44lessIiEENSC_3lbfEEENS8_12zip_iteratorINSL_5tupleIJNSF_INS8_7pointerIiNS8_8cuda_cub3tagENS8_11use_defaultESV_EEEENSF_INSS_IlSU_SV_SV_EEEEEEEEEEEEEvT0_T1_ --------------------------
	.section	.nv.info._ZN3cub18CUB_300001_SM_10006detail8for_each13static_kernelINS2_12policy_hub_t12policy_500_tElNS2_12op_wrapper_tIlN6thrust24THRUST_300001_SM_1000_NS6system6detail7generic6detail21binary_search_functorINS8_6detail15normal_iteratorINS8_10device_ptrIiEEEEN4cuda3std3__44lessIiEENSC_3lbfEEENS8_12zip_iteratorINSL_5tupleIJNSF_INS8_7pointerIiNS8_8cuda_cub3tagENS8_11use_defaultESV_EEEENSF_INSS_IlSU_SV_SV_EEEEEEEEEEEEEvT0_T1_,"",@"SHT_CUDA_INFO"
	.sectionflags	@""
	.align	4


	//----- nvinfo : EIATTR_CUDA_API_VERSION
	.align		4
        /*0000*/ 	.byte	0x04, 0x37
        /*0002*/ 	.short	(.L_116 - .L_115)
.L_115:
        /*0004*/ 	.word	0x00000082


	//----- nvinfo : EIATTR_KPARAM_INFO
	.align		4
.L_116:
        /*0008*/ 	.byte	0x04, 0x17
        /*000a*/ 	.short	(.L_118 - .L_117)
.L_117:
        /*000c*/ 	.word	0x00000000
        /*0010*/ 	.short	0x0001
        /*0012*/ 	.short	0x0008
        /*0014*/ 	.byte	0x00, 0xf0, 0xa1, 0x00


	//----- nvinfo : EIATTR_KPARAM_INFO
	.align		4
.L_118:
        /*0018*/ 	.byte	0x04, 0x17
        /*001a*/ 	.short	(.L_120 - .L_119)
.L_119:
        /*001c*/ 	.word	0x00000000
        /*0020*/ 	.short	0x0000
        /*0022*/ 	.short	0x0000
        /*0024*/ 	.byte	0x00, 0xf0, 0x21, 0x00


	//----- nvinfo : EIATTR_SPARSE_MMA_MASK
	.align		4
.L_120:
        /*0028*/ 	.byte	0x03, 0x50
        /*002a*/ 	.short	0x0000


	//----- nvinfo : EIATTR_MAXREG_COUNT
	.align		4
        /*002c*/ 	.byte	0x03, 0x1b
        /*002e*/ 	.short	0x00ff


	//----- nvinfo : EIATTR_MERCURY_ISA_VERSION
	.align		4
        /*0030*/ 	.byte	0x03, 0x5f
        /*0032*/ 	.short	0x0101


	//----- nvinfo : EIATTR_VRC_CTA_INIT_COUNT
	.align		4
        /*0034*/ 	.byte	0x02, 0x4a
	.zero		1
	.zero		1


	//----- nvinfo : EIATTR_EXIT_INSTR_OFFSETS
	.align		4
        /*0038*/ 	.byte	0x04, 0x1c
        /*003a*/ 	.short	(.L_122 - .L_121)


	//   ....[0]....
.L_121:
        /*003c*/ 	.word	0x00000590


	//   ....[1]....
        /*0040*/ 	.word	0x00000610


	//   ....[2]....
        /*0044*/ 	.word	0x00000a00


	//   ....[3]....
        /*0048*/ 	.word	0x00000c60


	//   ....[4]....
        /*004c*/ 	.word	0x00000d40


	//   ....[5]....
        /*0050*/ 	.word	0x00000d60


	//----- nvinfo : EIATTR_MAX_THREADS
	.align		4
.L_122:
        /*0054*/ 	.byte	0x04, 0x05
        /*0056*/ 	.short	(.L_124 - .L_123)
.L_123:
        /*0058*/ 	.word	0x00000100
        /*005c*/ 	.word	0x00000001
        /*0060*/ 	.word	0x00000001


	//----- nvinfo : EIATTR_CRS_STACK_SIZE
	.align		4
.L_124:
        /*0064*/ 	.byte	0x04, 0x1e
        /*0066*/ 	.short	(.L_126 - .L_125)
.L_125:
        /*0068*/ 	.word	0x00000000


	//----- nvinfo : EIATTR_CBANK_PARAM_SIZE
	.align		4
.L_126:
        /*006c*/ 	.byte	0x03, 0x19
        /*006e*/ 	.short	0x0030


	//----- nvinfo : EIATTR_PARAM_CBANK
	.align		4
        /*0070*/ 	.byte	0x04, 0x0a
        /*0072*/ 	.short	(.L_128 - .L_127)
	.align		4
.L_127:
        /*0074*/ 	.word	index@(.nv.constant0._ZN3cub18CUB_300001_SM_10006detail8for_each13static_kernelINS2_12policy_hub_t12policy_500_tElNS2_12op_wrapper_tIlN6thrust24THRUST_300001_SM_1000_NS6system6detail7generic6detail21binary_search_functorINS8_6detail15normal_iteratorINS8_10device_ptrIiEEEEN4cuda3std3__44lessIiEENSC_3lbfEEENS8_12zip_iteratorINSL_5tupleIJNSF_INS8_7pointerIiNS8_8cuda_cub3tagENS8_11use_defaultESV_EEEENSF_INSS_IlSU_SV_SV_EEEEEEEEEEEEEvT0_T1_)
        /*0078*/ 	.short	0x0380
        /*007a*/ 	.short	0x0030


	//----- nvinfo : EIATTR_SW_WAR
	.align		4
.L_128:
        /*007c*/ 	.byte	0x04, 0x36
        /*007e*/ 	.short	(.L_130 - .L_129)
.L_129:
        /*0080*/ 	.word	0x00000008
.L_130:


//--------------------- .nv.info._ZN3cub18CUB_300001_SM_10006detail8for_each13static_kernelINS2_12policy_hub_t12policy_500_tElNS2_12op_wrapper_tIlN6thrust24THRUST_300001_SM_1000_NS6system6detail7generic6detail21binary_search_functorINS8_6detail15normal_iteratorINS8_10device_ptrIiEEEEN4cuda3std3__44lessIiEENSC_3ubfEEENS8_12zip_iteratorINSL_5tupleIJNSF_INS8_7pointerIiNS8_8cuda_cub5par_tENS8_11use_defaultESV_EEEENSF_INSS_IlSU_SV_SV_EEEEEEEEEEEEEvT0_T1_ --------------------------
	.section	.nv.info._ZN3cub18CUB_300001_SM_10006detail8for_each13static_kernelINS2_12policy_hub_t12policy_500_tElNS2_12op_wrapper_tIlN6thrust24THRUST_300001_SM_1000_NS6system6detail7generic6detail21binary_search_functorINS8_6detail15normal_iteratorINS8_10device_ptrIiEEEEN4cuda3std3__44lessIiEENSC_3ubfEEENS8_12zip_iteratorINSL_5tupleIJNSF_INS8_7pointerIiNS8_8cuda_cub5par_tENS8_11use_defaultESV_EEEENSF_INSS_IlSU_SV_SV_EEEEEEEEEEEEEvT0_T1_,"",@"SHT_CUDA_INFO"
	.sectionflags	@""
	.align	4


	//----- nvinfo : EIATTR_CUDA_API_VERSION
	.align		4
        /*0000*/ 	.byte	0x04, 0x37
        /*0002*/ 	.short	(.L_132 - .L_131)
.L_131:
        /*0004*/ 	.word	0x00000082


	//----- nvinfo : EIATTR_KPARAM_INFO
	.align		4
.L_132:
        /*0008*/ 	.byte	0x04, 0x17
        /*000a*/ 	.short	(.L_134 - .L_133)
.L_133:
        /*000c*/ 	.word	0x00000000
        /*0010*/ 	.short	0x0001
        /*0012*/ 	.short	0x0008
        /*0014*/ 	.byte	0x00, 0xf0, 0xa1, 0x00


	//----- nvinfo : EIATTR_KPARAM_INFO
	.align		4
.L_134:
        /*0018*/ 	.byte	0x04, 0x17
        /*001a*/ 	.short	(.L_136 - .L_135)
.L_135:
        /*001c*/ 	.word	0x00000000
        /*0020*/ 	.short	0x0000
        /*0022*/ 	.short	0x0000
        /*0024*/ 	.byte	0x00, 0xf0, 0x21, 0x00


	//----- nvinfo : EIATTR_SPARSE_MMA_MASK
	.align		4
.L_136:
        /*0028*/ 	.byte	0x03, 0x50
        /*002a*/ 	.short	0x0000


	//----- nvinfo : EIATTR_MAXREG_COUNT
	.align		4
        /*002c*/ 	.byte	0x03, 0x1b
        /*002e*/ 	.short	0x00ff


	//----- nvinfo : EIATTR_MERCURY_ISA_VERSION
	.align		4
        /*0030*/ 	.byte	0x03, 0x5f
        /*0032*/ 	.short	0x0101


	//----- nvinfo : EIATTR_VRC_CTA_INIT_COUNT
	.align		4
        /*0034*/ 	.byte	0x02, 0x4a
	.zero		1
	.zero		1


	//----- nvinfo : EIATTR_EXIT_INSTR_OFFSETS
	.align		4
        /*0038*/ 	.byte	0x04, 0x1c
        /*003a*/ 	.short	(.L_138 - .L_137)


	//   ....[0]....
.L_137:
        /*003c*/ 	.word	0x00000590


	//   ....[1]....
        /*0040*/ 	.word	0x00000610


	//   ....[2]....
        /*0044*/ 	.word	0x00000a00


	//   ....[3]....
        /*0048*/ 	.word	0x00000c60


	//   ....[4]....
        /*004c*/ 	.word	0x00000d40


	//   ....[5]....
        /*0050*/ 	.word	0x00000d60


	//----- nvinfo : EIATTR_MAX_THREADS
	.align		4
.L_138:
        /*0054*/ 	.byte	0x04, 0x05
        /*0056*/ 	.short	(.L_140 - .L_139)
.L_139:
        /*0058*/ 	.word	0x00000100
        /*005c*/ 	.word	0x00000001
        /*0060*/ 	.word	0x00000001


	//----- nvinfo : EIATTR_CRS_STACK_SIZE
	.align		4
.L_140:
        /*0064*/ 	.byte	0x04, 0x1e
        /*0066*/ 	.short	(.L_142 - .L_141)
.L_141:
        /*0068*/ 	.word	0x00000000


	//----- nvinfo : EIATTR_CBANK_PARAM_SIZE
	.align		4
.L_142:
        /*006c*/ 	.byte	0x03, 0x19
        /*006e*/ 	.short	0x0030


	//----- nvinfo : EIATTR_PARAM_CBANK
	.align		4
        /*0070*/ 	.byte	0x04, 0x0a
        /*0072*/ 	.short	(.L_144 - .L_143)
	.align		4
.L_143:
        /*0074*/ 	.word	index@(.nv.constant0._ZN3cub18CUB_300001_SM_10006detail8for_each13static_kernelINS2_12policy_hub_t12policy_500_tElNS2_12op_wrapper_tIlN6thrust24THRUST_300001_SM_1000_NS6system6detail7generic6detail21binary_search_functorINS8_6detail15normal_iteratorINS8_10device_ptrIiEEEEN4cuda3std3__44lessIiEENSC_3ubfEEENS8_12zip_iteratorINSL_5tupleIJNSF_INS8_7pointerIiNS8_8cuda_cub5par_tENS8_11use_defaultESV_EEEENSF_INSS_IlSU_SV_SV_EEEEEEEEEEEEEvT0_T1_)
        /*0078*/ 	.short	0x0380
        /*007a*/ 	.short	0x0030


	//----- nvinfo : EIATTR_SW_WAR
	.align		4
.L_144:
        /*007c*/ 	.byte	0x04, 0x36
        /*007e*/ 	.short	(.L_146 - .L_145)
.L_145:
        /*0080*/ 	.word	0x00000008
.L_146:


//--------------------- .nv.info._ZN3cub18CUB_300001_SM_10006detail8for_each13static_kernelINS2_12policy_hub_t12policy_500_tElNS2_12op_wrapper_tIlN6thrust24THRUST_300001_SM_1000_NS6system6detail7generic6detail21binary_search_functorINS8_6detail15normal_iteratorINS8_10device_ptrIiEEEEN4cuda3std3__44lessIiEENSC_3lbfEEENS8_12zip_iteratorINSL_5tupleIJNSF_INS8_7pointerIiNS8_8cuda_cub5par_tENS8_11use_defaultESV_EEEENSF_INSS_IlSU_SV_SV_EEEEEEEEEEEEEvT0_T1_ --------------------------
	.section	.nv.info._ZN3cub18CUB_300001_SM_10006detail8for_each13static_kernelINS2_12policy_hub_t12policy_500_tElNS2_12op_wrapper_tIlN6thrust24THRUST_300001_SM_1000_NS6system6detail7generic6detail21binary_search_functorINS8_6detail15normal_iteratorINS8_10device_ptrIiEEEEN4cuda3std3__44lessIiEENSC_3lbfEEENS8_12zip_iteratorINSL_5tupleIJNSF_INS8_7pointerIiNS8_8cuda_cub5par_tENS8_11use_defaultESV_EEEENSF_INSS_IlSU_SV_SV_EEEEEEEEEEEEEvT0_T1_,"",@"SHT_CUDA_INFO"
	.sectionflags	@""
	.align	4


	//----- nvinfo : EIATTR_CUDA_API_VERSION
	.align		4
        /*0000*/ 	.byte	0x04, 0x37
        /*0002*/ 	.short	(.L_148 - .L_147)
.L_147:
        /*0004*/ 	.word	0x00000082


	//----- nvinfo : EIATTR_KPARAM_INFO
	.align		4
.L_148:
        /*0008*/ 	.byte	0x04, 0x17
        /*000a*/ 	.short	(.L_150 - .L_149)
.L_149:
        /*000c*/ 	.word	0x00000000
        /*0010*/ 	.short	0x0001
        /*0012*/ 	.short	0x0008
        /*0014*/ 	.byte	0x00, 0xf0, 0xa1, 0x00


	//----- nvinfo : EIATTR_KPARAM_INFO
	.align		4
.L_150:
        /*0018*/ 	.byte	0x04, 0x17
        /*001a*/ 	.short	(.L_152 - .L_151)
.L_151:
        /*001c*/ 	.word	0x00000000
        /*0020*/ 	.short	0x0000
        /*0022*/ 	.short	0x0000
        /*0024*/ 	.byte	0x00, 0xf0, 0x21, 0x00


	//----- nvinfo : EIATTR_SPARSE_MMA_MASK
	.align		4
.L_152:
        /*0028*/ 	.byte	0x03, 0x50
        /*002a*/ 	.short	0x0000


	//----- nvinfo : EIATTR_MAXREG_COUNT
	.align		4
        /*002c*/ 	.byte	0x03, 0x1b
        /*002e*/ 	.short	0x00ff


	//----- nvinfo : EIATTR_MERCURY_ISA_VERSION
	.align		4
        /*0030*/ 	.byte	0x03, 0x5f
        /*0032*/ 	.short	0x0101


	//----- nvinfo : EIATTR_VRC_CTA_INIT_COUNT
	.align		4
        /*0034*/ 	.byte	0x02, 0x4a
	.zero		1
	.zero		1


	//----- nvinfo : EIATTR_EXIT_INSTR_OFFSETS
	.align		4
        /*0038*/ 	.byte	0x04, 0x1c
        /*003a*/ 	.short	(.L_154 - .L_153)


	//   ....[0]....
.L_153:
        /*003c*/ 	.word	0x00000590


	//   ....[1]....
        /*0040*/ 	.word	0x00000610


	//   ....[2]....
        /*0044*/ 	.word	0x00000a00


	//   ....[3]....
        /*0048*/ 	.word	0x00000c60


	//   ....[4]....
        /*004c*/ 	.word	0x00000d40


	//   ....[5]....
        /*0050*/ 	.word	0x00000d60


	//----- nvinfo : EIATTR_MAX_THREADS
	.align		4
.L_154:
        /*0054*/ 	.byte	0x04, 0x05
        /*0056*/ 	.short	(.L_156 - .L_155)
.L_155:
        /*0058*/ 	.word	0x00000100
        /*005c*/ 	.word	0x00000001
        /*0060*/ 	.word	0x00000001


	//----- nvinfo : EIATTR_CRS_STACK_SIZE
	.align		4
.L_156:
        /*0064*/ 	.byte	0x04, 0x1e
        /*0066*/ 	.short	(.L_158 - .L_157)
.L_157:
        /*0068*/ 	.word	0x00000000


	//----- nvinfo : EIATTR_CBANK_PARAM_SIZE
	.align		4
.L_158:
        /*006c*/ 	.byte	0x03, 0x19
        /*006e*/ 	.short	0x0030


	//----- nvinfo : EIATTR_PARAM_CBANK
	.align		4
        /*0070*/ 	.byte	0x04, 0x0a
        /*0072*/ 	.short	(.L_160 - .L_159)
	.align		4
.L_159:
        /*0074*/ 	.word	index@(.nv.constant0._ZN3cub18CUB_300001_SM_10006detail8for_each13static_kernelINS2_12policy_hub_t12policy_500_tElNS2_12op_wrapper_tIlN6thrust24THRUST_300001_SM_1000_NS6system6detail7generic6detail21binary_search_functorINS8_6detail15normal_iteratorINS8_10device_ptrIiEEEEN4cuda3std3__44lessIiEENSC_3lbfEEENS8_12zip_iteratorINSL_5tupleIJNSF_INS8_7pointerIiNS8_8cuda_cub5par_tENS8_11use_defaultESV_EEEENSF_INSS_IlSU_SV_SV_EEEEEEEEEEEEEvT0_T1_)
        /*0078*/ 	.short	0x0380
        /*007a*/ 	.short	0x0030


	//----- nvinfo : EIATTR_SW_WAR
	.align		4
.L_160:
        /*007c*/ 	.byte	0x04, 0x36
        /*007e*/ 	.short	(.L_162 - .L_161)
.L_161:
        /*0080*/ 	.word	0x00000008
.L_162:


//--------------------- .nv.info._ZN3cub18CUB_300001_SM_10006detail8for_each13static_kernelINS2_12policy_hub_t12policy_500_tElNS2_12op_wrapper_tIlN6thrust24THRUST_300001_SM_1000_NS6system6detail7generic6detail21binary_search_functorINS8_6detail15normal_iteratorINS8_10device_ptrIiEEEENSC_18binary_search_lessENSC_3ubfEEENS8_12zip_iteratorIN4cuda3std3__45tupleIJNSF_INS8_7pointerIiNS8_8cuda_cub3tagENS8_11use_defaultESU_EEEENSF_INSR_IlST_SU_SU_EEEEEEEEEEEEEvT0_T1_ --------------------------
	.section	.nv.info._ZN3cub18CUB_300001_SM_10006detail8for_each13static_kernelINS2_12policy_hub_t12policy_500_tElNS2_12op_wrapper_tIlN6thrust24THRUST_300001_SM_1000_NS6system6detail7generic6detail21binary_search_functorINS8_6detail15normal_iteratorINS8_10device_ptrIiEEEENSC_18binary_search_lessENSC_3ubfEEENS8_12zip_iteratorIN4cuda3std3__45tupleIJNSF_INS8_7pointerIiNS8_8cuda_cub3tagENS8_11use_defaultESU_EEEENSF_INSR_IlST_SU_SU_EEEEEEEEEEEEEvT0_T1_,"",@"SHT_CUDA_INFO"
	.sectionflags	@""
	.align	4


	//----- nvinfo : EIATTR_CUDA_API_VERSION
	.align		4
        /*0000*/ 	.byte	0x04, 0x37
        /*0002*/ 	.short	(.L_164 - .L_163)
.L_163:
        /*0004*/ 	.word	0x00000082


	//----- nvinfo : EIATTR_KPARAM_INFO
	.align		4
.L_164:
        /*0008*/ 	.byte	0x04, 0x17
        /*000a*/ 	.short	(.L_166 - .L_165)
.L_165:
        /*000c*/ 	.word	0x00000000
        /*0010*/ 	.short	0x0001
        /*0012*/ 	.short	0x0008
        /*0014*/ 	.byte	0x00, 0xf0, 0xa1, 0x00


	//----- nvinfo : EIATTR_KPARAM_INFO
	.align		4
.L_166:
        /*0018*/ 	.byte	0x04, 0x17
        /*001a*/ 	.short	(.L_168 - .L_167)
.L_167:
        /*001c*/ 	.word	0x00000000
        /*0020*/ 	.short	0x0000
        /*0022*/ 	.short	0x0000
        /*0024*/ 	.byte	0x00, 0xf0, 0x21, 0x00


	//----- nvinfo : EIATTR_SPARSE_MMA_MASK
	.align		4
.L_168:
        /*0028*/ 	.byte	0x03, 0x50
        /*002a*/ 	.short	0x0000


	//----- nvinfo : EIATTR_MAXREG_COUNT
	.align		4
        /*002c*/ 	.byte	0x03, 0x1b
        /*002e*/ 	.short	0x00ff


	//----- nvinfo : EIATTR_MERCURY_ISA_VERSION
	.align		4
        /*0030*/ 	.byte	0x03, 0x5f
        /*0032*/ 	.short	0x0101


	//----- nvinfo : EIATTR_VRC_CTA_INIT_COUNT
	.align		4
        /*0034*/ 	.byte	0x02, 0x4a
	.zero		1
	.zero		1


	//----- nvinfo : EIATTR_EXIT_INSTR_OFFSETS
	.align		4
        /*0038*/ 	.byte	0x04, 0x1c
        /*003a*/ 	.short	(.L_170 - .L_169)


	//   ....[0]....
.L_169:
        /*003c*/ 	.word	0x00000590


	//   ....[1]....
        /*0040*/ 	.word	0x00000610


	//   ....[2]....
        /*0044*/ 	.word	0x00000a00


	//   ....[3]....
        /*0048*/ 	.word	0x00000c60


	//   ....[4]....
        /*004c*/ 	.word	0x00000d40


	//   ....[5]....
        /*0050*/ 	.word	0x00000d60


	//----- nvinfo : EIATTR_MAX_THREADS
	.align		4
.L_170:
        /*0054*/ 	.byte	0x04, 0x05
        /*0056*/ 	.short	(.L_172 - .L_171)
.L_171:
        /*0058*/ 	.word	0x00000100
        /*005c*/ 	.word	0x00000001
        /*0060*/ 	.word	0x00000001


	//----- nvinfo : EIATTR_CRS_STACK_SIZE
	.align		4
.L_172:
        /*0064*/ 	.byte	0x04, 0x1e
        /*0066*/ 	.short	(.L_174 - .L_173)
.L_173:
        /*0068*/ 	.word	0x00000000


	//----- nvinfo : EIATTR_CBANK_PARAM_SIZE
	.align		4
.L_174:
        /*006c*/ 	.byte	0x03, 0x19
        /*006e*/ 	.short	0x0030


	//----- nvinfo : EIATTR_PARAM_CBANK
	.align		4
        /*0070*/ 	.byte	0x04, 0x0a
        /*0072*/ 	.short	(.L_176 - .L_175)
	.align		4
.L_175:
        /*0074*/ 	.word	index@(.nv.constant0._ZN3cub18CUB_300001_SM_10006detail8for_each13static_kernelINS2_12policy_hub_t12policy_500_tElNS2_12op_wrapper_tIlN6thrust24THRUST_300001_SM_1000_NS6system6detail7generic6detail21binary_search_functorINS8_6detail15normal_iteratorINS8_10device_ptrIiEEEENSC_18binary_search_lessENSC_3ubfEEENS8_12zip_iteratorIN4cuda3std3__45tupleIJNSF_INS8_7pointerIiNS8_8cuda_cub3tagENS8_11use_defaultESU_EEEENSF_INSR_IlST_SU_SU_EEEEEEEEEEEEEvT0_T1_)
        /*0078*/ 	.short	0x0380
        /*007a*/ 	.short	0x0030


	//----- nvinfo : EIATTR_SW_WAR
	.align		4
.L_176:
        /*007c*/ 	.byte	0x04, 0x36
        /*007e*/ 	.short	(.L_178 - .L_177)
.L_177:
        /*0080*/ 	.word	0x00000008
.L_178:


//--------------------- .nv.info._ZN3cub18CUB_300001_SM_10006detail8for_each13static_kernelINS2_12policy_hub_t12policy_500_tElNS2_12op_wrapper_tIlN6thrust24THRUST_300001_SM_1000_NS6system6detail7generic6detail21binary_search_functorINS8_6detail15normal_iteratorINS8_10device_ptrIiEEEENSC_18binary_search_lessENSC_3lbfEEENS8_12zip_iteratorIN4cuda3std3__45tupleIJNSF_INS8_7pointerIiNS8_8cuda_cub3tagENS8_11use_defaultESU_EEEENSF_INSR_IlST_SU_SU_EEEEEEEEEEEEEvT0_T1_ --------------------------
	.section	.nv.info._ZN3cub18CUB_300001_SM_10006detail8for_each13static_kernelINS2_12policy_hub_t12policy_500_tElNS2_12op_wrapper_tIlN6thrust24THRUST_300001_SM_1000_NS6system6detail7generic6detail21binary_search_functorINS8_6detail15normal_iteratorINS8_10device_ptrIiEEEENSC_18binary_search_lessENSC_3lbfEEENS8_12zip_iteratorIN4cuda3std3__45tupleIJNSF_INS8_7pointerIiNS8_8cuda_cub3tagENS8_11use_defaultESU_EEEENSF_INSR_IlST_SU_SU_EEEEEEEEEEEEEvT0_T1_,"",@"SHT_CUDA_INFO"
	.sectionflags	@""
	.align	4


	//----- nvinfo : EIATTR_CUDA_API_VERSION
	.align		4
        /*0000*/ 	.byte	0x04, 0x37
        /*0002*/ 	.short	(.L_180 - .L_179)
.L_179:
        /*0004*/ 	.word	0x00000082


	//----- nvinfo : EIATTR_KPARAM_INFO
	.align		4
.L_180:
        /*0008*/ 	.byte	0x04, 0x17
        /*000a*/ 	.short	(.L_182 - .L_181)
.L_181:
        /*000c*/ 	.word	0x00000000
        /*0010*/ 	.short	0x0001
        /*0012*/ 	.short	0x0008
        /*0014*/ 	.byte	0x00, 0xf0, 0xa1, 0x00


	//----- nvinfo : EIATTR_KPARAM_INFO
	.align		4
.L_182:
        /*0018*/ 	.byte	0x04, 0x17
        /*001a*/ 	.short	(.L_184 - .L_183)
.L_183:
        /*001c*/ 	.word	0x00000000
        /*0020*/ 	.short	0x0000
        /*0022*/ 	.short	0x0000
        /*0024*/ 	.byte	0x00, 0xf0, 0x21, 0x00


	//----- nvinfo : EIATTR_SPARSE_MMA_MASK
	.align		4
.L_184:
        /*0028*/ 	.byte	0x03, 0x50
        /*002a*/ 	.short	0x0000


	//----- nvinfo : EIATTR_MAXREG_COUNT
	.align		4
        /*002c*/ 	.byte	0x03, 0x1b
        /*002e*/ 	.short	0x00ff


	//----- nvinfo : EIATTR_MERCURY_ISA_VERSION
	.align		4
        /*0030*/ 	.byte	0x03, 0x5f
        /*0032*/ 	.short	0x0101


	//----- nvinfo : EIATTR_VRC_CTA_INIT_COUNT
	.align		4
        /*0034*/ 	.byte	0x02, 0x4a
	.zero		1
	.zero		1


	//----- nvinfo : EIATTR_EXIT_INSTR_OFFSETS
	.align		4
        /*0038*/ 	.byte	0x04, 0x1c
        /*003a*/ 	.short	(.L_186 - .L_185)


	//   ....[0]....
.L_185:
        /*003c*/ 	.word	0x00000590


	//   ....[1]....
        /*0040*/ 	.word	0x00000610


	//   ....[2]....
        /*0044*/ 	.word	0x00000a00


	//   ....[3]....
        /*0048*/ 	.word	0x00000c60


	//   ....[4]....
        /*004c*/ 	.word	0x00000d40


	//   ....[5]....
        /*0050*/ 	.word	0x00000d60


	//----- nvinfo : EIATTR_MAX_THREADS
	.align		4
.L_186:
        /*0054*/ 	.byte	0x04, 0x05
        /*0056*/ 	.short	(.L_188 - .L_187)
.L_187:
        /*0058*/ 	.word	0x00000100
        /*005c*/ 	.word	0x00000001
        /*0060*/ 	.word	0x00000001


	//----- nvinfo : EIATTR_CRS_STACK_SIZE
	.align		4
.L_188:
        /*0064*/ 	.byte	0x04, 0x1e
        /*0066*/ 	.short	(.L_190 - .L_189)
.L_189:
        /*0068*/ 	.word	0x00000000


	//----- nvinfo : EIATTR_CBANK_PARAM_SIZE
	.align		4
.L_190:
        /*006c*/ 	.byte	0x03, 0x19
        /*006e*/ 	.short	0x0030


	//----- nvinfo : EIATTR_PARAM_CBANK
	.align		4
        /*0070*/ 	.byte	0x04, 0x0a
        /*0072*/ 	.short	(.L_192 - .L_191)
	.align		4
.L_191:
        /*0074*/ 	.word	index@(.nv.constant0._ZN3cub18CUB_300001_SM_10006detail8for_each13static_kernelINS2_12policy_hub_t12policy_500_tElNS2_12op_wrapper_tIlN6thrust24THRUST_300001_SM_1000_NS6system6detail7generic6detail21binary_search_functorINS8_6detail15normal_iteratorINS8_10device_ptrIiEEEENSC_18binary_search_lessENSC_3lbfEEENS8_12zip_iteratorIN4cuda3std3__45tupleIJNSF_INS8_7pointerIiNS8_8cuda_cub3tagENS8_11use_defaultESU_EEEENSF_INSR_IlST_SU_SU_EEEEEEEEEEEEEvT0_T1_)
        /*0078*/ 	.short	0x0380
        /*007a*/ 	.short	0x0030


	//----- nvinfo : EIATTR_SW_WAR
	.align		4
.L_192:
        /*007c*/ 	.byte	0x04, 0x36
        /*007e*/ 	.short	(.L_194 - .L_193)
.L_193:
        /*0080*/ 	.word	0x00000008
.L_194:


//--------------------- .nv.info._ZN3cub18CUB_300001_SM_10006detail8for_each13static_kernelINS2_12policy_hub_t12policy_500_tElNS2_12op_wrapper_tIlN6thrust24THRUST_300001_SM_1000_NS6system6detail7generic6detail21binary_search_functorINS8_6detail15normal_iteratorINS8_10device_ptrIiEEEENSC_18binary_search_lessENSC_3ubfEEENS8_12zip_iteratorIN4cuda3std3__45tupleIJNSF_INS8_7pointerIiNS8_8cuda_cub5par_tENS8_11use_defaultESU_EEEENSF_INSR_IlST_SU_SU_EEEEEEEEEEEEEvT0_T1_ --------------------------
	.section	.nv.info._ZN3cub18CUB_300001_SM_10006detail8for_each13static_kernelINS2_12policy_hub_t12policy_500_tElNS2_12op_wrapper_tIlN6thrust24THRUST_300001_SM_1000_NS6system6detail7generic6detail21binary_search_functorINS8_6detail15normal_iteratorINS8_10device_ptrIiEEEENSC_18binary_search_lessENSC_3ubfEEENS8_12zip_iteratorIN4cuda3std3__45tupleIJNSF_INS8_7pointerIiNS8_8cuda_cub5par_tENS8_11use_defaultESU_EEEENSF_INSR_IlST_SU_SU_EEEEEEEEEEEEEvT0_T1_,"",@"SHT_CUDA_INFO"
	.sectionflags	@""
	.align	4


	//----- nvinfo : EIATTR_CUDA_API_VERSION
	.align		4
        /*0000*/ 	.byte	0x04, 0x37
        /*0002*/ 	.short	(.L_196 - .L_195)
.L_195:
        /*0004*/ 	.word	0x00000082


	//----- nvinfo : EIATTR_KPARAM_INFO
	.align		4
.L_196:
        /*0008*/ 	.byte	0x04, 0x17
        /*000a*/ 	.short	(.L_198 - .L_197)
.L_197:
        /*000c*/ 	.word	0x00000000
        /*0010*/ 	.short	0x0001
        /*0012*/ 	.short	0x0008
        /*0014*/ 	.byte	0x00, 0xf0, 0xa1, 0x00


	//----- nvinfo : EIATTR_KPARAM_INFO
	.align		4
.L_198:
        /*0018*/ 	.byte	0x04, 0x17
        /*001a*/ 	.short	(.L_200 - .L_199)
.L_199:
        /*001c*/ 	.word	0x00000000
        /*0020*/ 	.short	0x0000
        /*0022*/ 	.short	0x0000
        /*0024*/ 	.byte	0x00, 0xf0, 0x21, 0x00


	//----- nvinfo : EIATTR_SPARSE_MMA_MASK
	.align		4
.L_200:
        /*0028*/ 	.byte	0x03, 0x50
        /*002a*/ 	.short	0x0000


	//----- nvinfo : EIATTR_MAXREG_COUNT
	.align		4
        /*002c*/ 	.byte	0x03, 0x1b
        /*002e*/ 	.short	0x00ff


	//----- nvinfo : EIATTR_MERCURY_ISA_VERSION
	.align		4
        /*0030*/ 	.byte	0x03, 0x5f
        /*0032*/ 	.short	0x0101


	//----- nvinfo : EIATTR_VRC_CTA_INIT_COUNT
	.align		4
        /*0034*/ 	.byte	0x02, 0x4a
	.zero		1
	.zero		1


	//----- nvinfo : EIATTR_EXIT_INSTR_OFFSETS
	.align		4
        /*0038*/ 	.byte	0x04, 0x1c
        /*003a*/ 	.short	(.L_202 - .L_201)


	//   ....[0]....
.L_201:
        /*003c*/ 	.word	0x00000590


	//   ....[1]....
        /*0040*/ 	.word	0x00000610


	//   ....[2]....
        /*0044*/ 	.word	0x00000a00


	//   ....[3]....
        /*0048*/ 	.word	0x00000c60


	//   ....[4]....
        /*004c*/ 	.word	0x00000d40


	//   ....[5]....
        /*0050*/ 	.word	0x00000d60


	//----- nvinfo : EIATTR_MAX_THREADS
	.align		4
.L_202:
        /*0054*/ 	.byte	0x04, 0x05
        /*0056*/ 	.short	(.L_204 - .L_203)
.L_203:
        /*0058*/ 	.word	0x00000100
        /*005c*/ 	.word	0x00000001
        /*0060*/ 	.word	0x00000001


	//----- nvinfo : EIATTR_CRS_STACK_SIZE
	.align		4
.L_204:
        /*0064*/ 	.byte	0x04, 0x1e
        /*0066*/ 	.short	(.L_206 - .L_205)
.L_205:
        /*0068*/ 	.word	0x00000000


	//----- nvinfo : EIATTR_CBANK_PARAM_SIZE
	.align		4
.L_206:
        /*006c*/ 	.byte	0x03, 0x19
        /*006e*/ 	.short	0x0030


	//----- nvinfo : EIATTR_PARAM_CBANK
	.align		4
        /*0070*/ 	.byte	0x04, 0x0a
        /*0072*/ 	.short	(.L_208 - .L_207)
	.align		4
.L_207:
        /*0074*/ 	.word	index@(.nv.constant0._ZN3cub18CUB_300001_SM_10006detail8for_each13static_kernelINS2_12policy_hub_t12policy_500_tElNS2_12op_wrapper_tIlN6thrust24THRUST_300001_SM_1000_NS6system6detail7generic6detail21binary_search_functorINS8_6detail15normal_iteratorINS8_10device_ptrIiEEEENSC_18binary_search_lessENSC_3ubfEEENS8_12zip_iteratorIN4cuda3std3__45tupleIJNSF_INS8_7pointerIiNS8_8cuda_cub5par_tENS8_11use_defaultESU_EEEENSF_INSR_IlST_SU_SU_EEEEEEEEEEEEEvT0_T1_)
        /*0078*/ 	.short	0x0380
        /*007a*/ 	.short	0x0030


	//----- nvinfo : EIATTR_SW_WAR
	.align		4
.L_208:
        /*007c*/ 	.byte	0x04, 0x36
        /*007e*/ 	.short	(.L_210 - .L_209)
.L_209:
        /*0080*/ 	.word	0x00000008
.L_210:


//--------------------- .nv.info._ZN3cub18CUB_300001_SM_10006detail8for_each13static_kernelINS2_12policy_hub_t12policy_500_tElNS2_12op_wrapper_tIlN6thrust24THRUST_300001_SM_1000_NS6system6detail7generic6detail21binary_search_functorINS8_6detail15normal_iteratorINS8_10device_ptrIiEEEENSC_18binary_search_lessENSC_3lbfEEENS8_12zip_iteratorIN4cuda3std3__45tupleIJNSF_INS8_7pointerIiNS8_8cuda_cub5par_tENS8_11use_defaultESU_EEEENSF_INSR_IlST_SU_SU_EEEEEEEEEEEEEvT0_T1_ --------------------------
	.section	.nv.info._ZN3cub18CUB_300001_SM_10006detail8for_each13static_kernelINS2_12policy_hub_t12policy_500_tElNS2_12op_wrapper_tIlN6thrust24THRUST_300001_SM_1000_NS6system6detail7generic6detail21binary_search_functorINS8_6detail15normal_iteratorINS8_10device_ptrIiEEEENSC_18binary_search_lessENSC_3lbfEEENS8_12zip_iteratorIN4cuda3std3__45tupleIJNSF_INS8_7pointerIiNS8_8cuda_cub5par_tENS8_11use_defaultESU_EEEENSF_INSR_IlST_SU_SU_EEEEEEEEEEEEEvT0_T1_,"",@"SHT_CUDA_INFO"
	.sectionflags	@""
	.align	4


	//----- nvinfo : EIATTR_CUDA_API_VERSION
	.align		4
        /*0000*/ 	.byte	0x04, 0x37
        /*0002*/ 	.short	(.L_212 - .L_211)
.L_211:
        /*0004*/ 	.word	0x00000082


	//----- nvinfo : EIATTR_KPARAM_INFO
	.align		4
.L_212:
        /*0008*/ 	.byte	0x04, 0x17
        /*000a*/ 	.short	(.L_214 - .L_213)
.L_213:
        /*000c*/ 	.word	0x00000000
        /*0010*/ 	.short	0x0001
        /*0012*/ 	.short	0x0008
        /*0014*/ 	.byte	0x00, 0xf0, 0xa1, 0x00


	//----- nvinfo : EIATTR_KPARAM_INFO
	.align		4
.L_214:
        /*0018*/ 	.byte	0x04, 0x17
        /*001a*/ 	.short	(.L_216 - .L_215)
.L_215:
        /*001c*/ 	.word	0x00000000
        /*0020*/ 	.short	0x0000
        /*0022*/ 	.short	0x0000
        /*0024*/ 	.byte	0x00, 0xf0, 0x21, 0x00


	//----- nvinfo : EIATTR_SPARSE_MMA_MASK
	.align		4
.L_216:
        /*0028*/ 	.byte	0x03, 0x50
        /*002a*/ 	.short	0x0000


	//----- nvinfo : EIATTR_MAXREG_COUNT
	.align		4
        /*002c*/ 	.byte	0x03, 0x1b
        /*002e*/ 	.short	0x00ff


	//----- nvinfo : EIATTR_MERCURY_ISA_VERSION
	.align		4
        /*0030*/ 	.byte	0x03, 0x5f
        /*0032*/ 	.short	0x0101


	//----- nvinfo : EIATTR_VRC_CTA_INIT_COUNT
	.align		4
        /*0034*/ 	.byte	0x02, 0x4a
	.zero		1
	.zero		1


	//----- nvinfo : EIATTR_EXIT_INSTR_OFFSETS
	.align		4
        /*0038*/ 	.byte	0x04, 0x1c
        /*003a*/ 	.short	(.L_218 - .L_217)


	//   ....[0]....
.L_217:
        /*003c*/ 	.word	0x00000590


	//   ....[1]....
        /*0040*/ 	.word	0x00000610


	//   ....[2]....
        /*0044*/ 	.word	0x00000a00


	//   ....[3]....
        /*0048*/ 	.word	0x00000c60


	//   ....[4]....
        /*004c*/ 	.word	0x00000d40


	//   ....[5]....
        /*0050*/ 	.word	0x00000d60


	//----- nvinfo : EIATTR_MAX_THREADS
	.align		4
.L_218:
        /*0054*/ 	.byte	0x04, 0x05
        /*0056*/ 	.short	(.L_220 - .L_219)
.L_219:
        /*0058*/ 	.word	0x00000100
        /*005c*/ 	.word	0x00000001
        /*0060*/ 	.word	0x00000001


	//----- nvinfo : EIATTR_CRS_STACK_SIZE
	.align		4
.L_220:
        /*0064*/ 	.byte	0x04, 0x1e
        /*0066*/ 	.short	(.L_222 - .L_221)
.L_221:
        /*0068*/ 	.word	0x00000000


	//----- nvinfo : EIATTR_CBANK_PARAM_SIZE
	.align		4
.L_222:
        /*006c*/ 	.byte	0x03, 0x19
        /*006e*/ 	.short	0x0030


	//----- nvinfo : EIATTR_PARAM_CBANK
	.align		4
        /*0070*/ 	.byte	0x04, 0x0a
        /*0072*/ 	.short	(.L_224 - .L_223)
	.align		4
.L_223:
        /*0074*/ 	.word	index@(.nv.constant0._ZN3cub18CUB_300001_SM_10006detail8for_each13static_kernelINS2_12policy_hub_t12policy_500_tElNS2_12op_wrapper_tIlN6thrust24THRUST_300001_SM_1000_NS6system6detail7generic6detail21binary_search_functorINS8_6detail15normal_iteratorINS8_10device_ptrIiEEEENSC_18binary_search_lessENSC_3lbfEEENS8_12zip_iteratorIN4cuda3std3__45tupleIJNSF_INS8_7pointerIiNS8_8cuda_cub5par_tENS8_11use_defaultESU_EEEENSF_INSR_IlST_SU_SU_EEEEEEEEEEEEEvT0_T1_)
        /*0078*/ 	.short	0x0380
        /*007a*/ 	.short	0x0030


	//----- nvinfo : EIATTR_SW_WAR
	.align		4
.L_224:
        /*007c*/ 	.byte	0x04, 0x36
        /*007e*/ 	.short	(.L_226 - .L_225)
.L_225:
        /*0080*/ 	.word	0x00000008
.L_226:


//--------------------- .nv.info._ZN3cub18CUB_300001_SM_10006detail11EmptyKernelIvEEvv --------------------------
	.section	.nv.info._ZN3cub18CUB_300001_SM_10006detail11EmptyKernelIvEEvv,"",@"SHT_CUDA_INFO"
	.sectionflags	@""
	.align	4


	//----- nvinfo : EIATTR_CUDA_API_VERSION
	.align		4
        /*0000*/ 	.byte	0x04, 0x37
        /*0002*/ 	.short	(.L_228 - .L_227)
.L_227:
        /*0004*/ 	.word	0x00000082


	//----- nvinfo : EIATTR_SPARSE_MMA_MASK
	.align		4
.L_228:
        /*0008*/ 	.byte	0x03, 0x50
        /*000a*/ 	.short	0x0000


	//----- nvinfo : EIATTR_MAXREG_COUNT
	.align		4
        /*000c*/ 	.byte	0x03, 0x1b
        /*000e*/ 	.short	0x00ff


	//----- nvinfo : EIATTR_MERCURY_ISA_VERSION
	.align		4
        /*0010*/ 	.byte	0x03, 0x5f
        /*0012*/ 	.short	0x0101


	//----- nvinfo : EIATTR_VRC_CTA_INIT_COUNT
	.align		4
        /*0014*/ 	.byte	0x02, 0x4a
	.zero		1
	.zero		1


	//----- nvinfo : EIATTR_EXIT_INSTR_OFFSETS
	.align		4
        /*0018*/ 	.byte	0x04, 0x1c
        /*001a*/ 	.short	(.L_230 - .L_229)


	//   ....[0]....
.L_229:
        /*001c*/ 	.word	0x00000010


	//----- nvinfo : EIATTR_SW_WAR
	.align		4
.L_230:
        /*0020*/ 	.byte	0x04, 0x36
        /*0022*/ 	.short	(.L_232 - .L_231)
.L_231:
        /*0024*/ 	.word	0x00000008
.L_232:


//--------------------- .nv.callgraph             --------------------------
	.section	.nv.callgraph,"",@"SHT_CUDA_CALLGRAPH"
	.align	4
	.sectionentsize	8
	.align		4
        /*0000*/ 	.word	0x00000000
	.align		4
        /*0004*/ 	.word	0xffffffff
	.align		4
        /*0008*/ 	.word	0x00000000
	.align		4
        /*000c*/ 	.word	0xfffffffe
	.align		4
        /*0010*/ 	.word	0x00000000
	.align		4
        /*0014*/ 	.word	0xfffffffd
	.align		4
        /*0018*/ 	.word	0x00000000
	.align		4
        /*001c*/ 	.word	0xfffffffc


//--------------------- .nv.constant4             --------------------------
	.section	.nv.constant4,"a",@progbits
	.align	8
	.align		8
.nv.constant4:
        /*0000*/ 	.dword	_ZN34_INTERNAL_101a3e86_4_k_cu__Z4testv4cuda3std3__45__cpo5beginE
	.align		8
        /*0008*/ 	.dword	_ZN34_INTERNAL_101a3e86_4_k_cu__Z4testv4cuda3std3__45__cpo3endE
	.align		8
        /*0010*/ 	.dword	_ZN34_INTERNAL_101a3e86_4_k_cu__Z4testv4cuda3std3__45__cpo6cbeginE
	.align		8
        /*0018*/ 	.dword	_ZN34_INTERNAL_101a3e86_4_k_cu__Z4testv4cuda3std3__45__cpo4cendE
	.align		8
        /*0020*/ 	.dword	_ZN34_INTERNAL_101a3e86_4_k_cu__Z4testv4cuda3std3__45__cpo6rbeginE
	.align		8
        /*0028*/ 	.dword	_ZN34_INTERNAL_101a3e86_4_k_cu__Z4testv4cuda3std3__45__cpo4rendE
	.align		8
        /*0030*/ 	.dword	_ZN34_INTERNAL_101a3e86_4_k_cu__Z4testv4cuda3std3__45__cpo7crbeginE
	.align		8
        /*0038*/ 	.dword	_ZN34_INTERNAL_101a3e86_4_k_cu__Z4testv4cuda3std3__45__cpo5crendE
	.align		8
        /*0040*/ 	.dword	_ZN34_INTERNAL_101a3e86_4_k_cu__Z4testv4cuda3std3__436_GLOBAL__N__101a3e86_4_k_cu__Z4testv6ignoreE
	.align		8
        /*0048*/ 	.dword	_ZN34_INTERNAL_101a3e86_4_k_cu__Z4testv4cuda3std3__419piecewise_constructE
	.align		8
        /*0050*/ 	.dword	_ZN34_INTERNAL_101a3e86_4_k_cu__Z4testv4cuda3std3__48in_placeE
	.align		8
        /*0058*/ 	.dword	_ZN34_INTERNAL_101a3e86_4_k_cu__Z4testv4cuda3std3__420unreachable_sentinelE
	.align		8
        /*0060*/ 	.dword	_ZN34_INTERNAL_101a3e86_4_k_cu__Z4testv4cuda3std3__47nulloptE
	.align		8
        /*0068*/ 	.dword	_ZN34_INTERNAL_101a3e86_4_k_cu__Z4testv4cuda3std3__48unexpectE
	.align		8
        /*0070*/ 	.dword	_ZN34_INTERNAL_101a3e86_4_k_cu__Z4testv4cuda3std6ranges3__45__cpo4swapE
	.align		8
        /*0078*/ 	.dword	_ZN34_INTERNAL_101a3e86_4_k_cu__Z4testv4cuda3std6ranges3__45__cpo9iter_moveE
	.align		8
        /*0080*/ 	.dword	_ZN34_INTERNAL_101a3e86_4_k_cu__Z4testv4cuda3std6ranges3__45__cpo5beginE
	.align		8
        /*0088*/ 	.dword	_ZN34_INTERNAL_101a3e86_4_k_cu__Z4testv4cuda3std6ranges3__45__cpo3endE
	.align		8
        /*0090*/ 	.dword	_ZN34_INTERNAL_101a3e86_4_k_cu__Z4testv4cuda3std6ranges3__45__cpo6cbeginE
	.align		8
        /*0098*/ 	.dword	_ZN34_INTERNAL_101a3e86_4_k_cu__Z4testv4cuda3std6ranges3__45__cpo4cendE
	.align		8
        /*00a0*/ 	.dword	_ZN34_INTERNAL_101a3e86_4_k_cu__Z4testv4cuda3std6ranges3__45__cpo7advanceE
	.align		8
        /*00a8*/ 	.dword	_ZN34_INTERNAL_101a3e86_4_k_cu__Z4testv4cuda3std6ranges3__45__cpo9iter_swapE
	.align		8
        /*00b0*/ 	.dword	_ZN34_INTERNAL_101a3e86_4_k_cu__Z4testv4cuda3std6ranges3__45__cpo4nextE
	.align		8
        /*00b8*/ 	.dword	_ZN34_INTERNAL_101a3e86_4_k_cu__Z4testv4cuda3std6ranges3__45__cpo4prevE
	.align		8
        /*00c0*/ 	.dword	_ZN34_INTERNAL_101a3e86_4_k_cu__Z4testv4cuda3std6ranges3__45__cpo4dataE
	.align		8
        /*00c8*/ 	.dword	_ZN34_INTERNAL_101a3e86_4_k_cu__Z4testv4cuda3std6ranges3__45__cpo5cdataE
	.align		8
        /*00d0*/ 	.dword	_ZN34_INTERNAL_101a3e86_4_k_cu__Z4testv4cuda3std6ranges3__45__cpo4sizeE
	.align		8
        /*00d8*/ 	.dword	_ZN34_INTERNAL_101a3e86_4_k_cu__Z4testv4cuda3std6ranges3__45__cpo5ssizeE
	.align		8
        /*00e0*/ 	.dword	_ZN34_INTERNAL_101a3e86_4_k_cu__Z4testv4cuda3std6ranges3__45__cpo8distanceE
	.align		8
        /*00e8*/ 	.dword	_ZN34_INTERNAL_101a3e86_4_k_cu__Z4testv6thrust24THRUST_300001_SM_1000_NS8cuda_cub3parE
	.align		8
        /*00f0*/ 	.dword	_ZN34_INTERNAL_101a3e86_4_k_cu__Z4testv6thrust24THRUST_300001_SM_1000_NS8cuda_cub10par_nosyncE
	.align		8
        /*00f8*/ 	.dword	_ZN34_INTERNAL_101a3e86_4_k_cu__Z4testv6thrust24THRUST_300001_SM_1000_NS6system6detail10sequential3seqE
	.align		8
        /*0100*/ 	.dword	_ZN34_INTERNAL_101a3e86_4_k_cu__Z4testv6thrust24THRUST_300001_SM_1000_NS6system3cpp3parE
	.align		8
        /*0108*/ 	.dword	_ZN34_INTERNAL_101a3e86_4_k_cu__Z4testv6thrust24THRUST_300001_SM_1000_NS12placeholders2_1E
	.align		8
        /*0110*/ 	.dword	_ZN34_INTERNAL_101a3e86_4_k_cu__Z4testv6thrust24THRUST_300001_SM_1000_NS12placeholders2_2E
	.align		8
        /*0118*/ 	.dword	_ZN34_INTERNAL_101a3e86_4_k_cu__Z4testv6thrust24THRUST_300001_SM_1000_NS12placeholders2_3E
	.align		8
        /*0120*/ 	.dword	_ZN34_INTERNAL_101a3e86_4_k_cu__Z4testv6thrust24THRUST_300001_SM_1000_NS12placeholders2_4E
	.align		8
        /*0128*/ 	.dword	_ZN34_INTERNAL_101a3e86_4_k_cu__Z4testv6thrust24THRUST_300001_SM_1000_NS12placeholders2_5E
	.align		8
        /*0130*/ 	.dword	_ZN34_INTERNAL_101a3e86_4_k_cu__Z4testv6thrust24THRUST_300001_SM_1000_NS12placeholders2_6E
	.align		8
        /*0138*/ 	.dword	_ZN34_INTERNAL_101a3e86_4_k_cu__Z4testv6thrust24THRUST_300001_SM_1000_NS12placeholders2_7E
	.align		8
        /*0140*/ 	.dword	_ZN34_INTERNAL_101a3e86_4_k_cu__Z4testv6thrust24THRUST_300001_SM_1000_NS12placeholders2_8E
	.align		8
        /*0148*/ 	.dword	_ZN34_INTERNAL_101a3e86_4_k_cu__Z4testv6thrust24THRUST_300001_SM_1000_NS12placeholders2_9E
	.align		8
        /*0150*/ 	.dword	_ZN34_INTERNAL_101a3e86_4_k_cu__Z4testv6thrust24THRUST_300001_SM_1000_NS12placeholders3_10E
	.align		8
        /*0158*/ 	.dword	_ZN34_INTERNAL_101a3e86_4_k_cu__Z4testv6thrust24THRUST_300001_SM_1000_NS3seqE
	.align		8
        /*0160*/ 	.dword	_ZN34_INTERNAL_101a3e86_4_k_cu__Z4testv6thrust24THRUST_300001_SM_1000_NS6deviceE


//--------------------- .text._ZN3cub18CUB_300001_SM_10006detail8for_each13static_kernelINS2_12policy_hub_t12policy_500_tElNS2_12op_wrapper_tIlN6thrust24THRUST_300001_SM_1000_NS6system6detail7generic6detail21binary_search_functorINS8_6detail15normal_iteratorINS8_10device_ptrIiEEEEN4cuda3std3__44lessIiEENSC_3ubfEEENS8_12zip_iteratorINSL_5tupleIJNSF_INS8_7pointerIiNS8_8cuda_cub3tagENS8_11use_defaultESV_EEEENSF_INSS_IlSU_SV_SV_EEEEEEEEEEEEEvT0_T1_ --------------------------
	.section	.text._ZN3cub18CUB_300001_SM_10006detail8for_each13static_kernelINS2_12policy_hub_t12policy_500_tElNS2_12op_wrapper_tIlN6thrust24THRUST_300001_SM_1000_NS6system6detail7generic6detail21binary_search_functorINS8_6detail15normal_iteratorINS8_10device_ptrIiEEEEN4cuda3std3__44lessIiEENSC_3ubfEEENS8_12zip_iteratorINSL_5tupleIJNSF_INS8_7pointerIiNS8_8cuda_cub3tagENS8_11use_defaultESV_EEEENSF_INSS_IlSU_SV_SV_EEEEEEEEEEEEEvT0_T1_,"ax",@progbits
	.align	128
        .global         _ZN3cub18CUB_300001_SM_10006detail8for_each13static_kernelINS2_12policy_hub_t12policy_500_tElNS2_12op_wrapper_tIlN6thrust24THRUST_300001_SM_1000_NS6system6detail7generic6detail21binary_search_functorINS8_6detail15normal_iteratorINS8_10device_ptrIiEEEEN4cuda3std3__44lessIiEENSC_3ubfEEENS8_12zip_iteratorINSL_5tupleIJNSF_INS8_7pointerIiNS8_8cuda_cub3tagENS8_11use_defaultESV_EEEENSF_INSS_IlSU_SV_SV_EEEEEEEEEEEEEvT0_T1_
        .type           _ZN3cub18CUB_300001_SM_10006detail8for_each13static_kernelINS2_12policy_hub_t12policy_500_tElNS2_12op_wrapper_tIlN6thrust24THRUST_300001_SM_1000_NS6system6detail7generic6detail21binary_search_functorINS8_6detail15normal_iteratorINS8_10device_ptrIiEEEEN4cuda3std3__44lessIiEENSC_3ubfEEENS8_12zip_iteratorINSL_5tupleIJNSF_INS8_7pointerIiNS8_8cuda_cub3tagENS8_11use_defaultESV_EEEENSF_INSS_IlSU_SV_SV_EEEEEEEEEEEEEvT0_T1_,@function
        .size           _ZN3cub18CUB_300001_SM_10006detail8for_each13static_kernelINS2_12policy_hub_t12policy_500_tElNS2_12op_wrapper_tIlN6thrust24THRUST_300001_SM_1000_NS6system6detail7generic6detail21binary_search_functorINS8_6detail15normal_iteratorINS8_10device_ptrIiEEEEN4cuda3std3__44lessIiEENSC_3ubfEEENS8_12zip_iteratorINSL_5tupleIJNSF_INS8_7pointerIiNS8_8cuda_cub3tagENS8_11use_defaultESV_EEEENSF_INSS_IlSU_SV_SV_EEEEEEEEEEEEEvT0_T1_,(.L_x_113 - _ZN3cub18CUB_300001_SM_10006detail8for_each13static_kernelINS2_12policy_hub_t12policy_500_tElNS2_12op_wrapper_tIlN6thrust24THRUST_300001_SM_1000_NS6system6detail7generic6detail21binary_search_functorINS8_6detail15normal_iteratorINS8_10device_ptrIiEEEEN4cuda3std3__44lessIiEENSC_3ubfEEENS8_12zip_iteratorINSL_5tupleIJNSF_INS8_7pointerIiNS8_8cuda_cub3tagENS8_11use_defaultESV_EEEENSF_INSS_IlSU_SV_SV_EEEEEEEEEEEEEvT0_T1_)
        .other          _ZN3cub18CUB_300001_SM_10006detail8for_each13static_kernelINS2_12policy_hub_t12policy_500_tElNS2_12op_wrapper_tIlN6thrust24THRUST_300001_SM_1000_NS6system6detail7generic6detail21binary_search_functorINS8_6detail15normal_iteratorINS8_10device_ptrIiEEEEN4cuda3std3__44lessIiEENSC_3ubfEEENS8_12zip_iteratorINSL_5tupleIJNSF_INS8_7pointerIiNS8_8cuda_cub3tagENS8_11use_defaultESV_EEEENSF_INSS_IlSU_SV_SV_EEEEEEEEEEEEEvT0_T1_,@"STO_CUDA_ENTRY STV_DEFAULT"
_ZN3cub18CUB_300001_SM_10006detail8for_each13static_kernelINS2_12policy_hub_t12policy_500_tElNS2_12op_wrapper_tIlN6thrust24THRUST_300001_SM_1000_NS6system6detail7generic6detail21binary_search_functorINS8_6detail15normal_iteratorINS8_10device_ptrIiEEEEN4cuda3std3__44lessIiEENSC_3ubfEEENS8_12zip_iteratorINSL_5tupleIJNSF_INS8_7pointerIiNS8_8cuda_cub3tagENS8_11use_defaultESV_EEEENSF_INSS_IlSU_SV_SV_EEEEEEEEEEEEEvT0_T1_:
.text._ZN3cub18CUB_300001_SM_10006detail8for_each13static_kernelINS2_12policy_hub_t12policy_500_tElNS2_12op_wrapper_tIlN6thrust24THRUST_300001_SM_1000_NS6system6detail7generic6detail21binary_search_functorINS8_6detail15normal_iteratorINS8_10device_ptrIiEEEEN4cuda3std3__44lessIiEENSC_3ubfEEENS8_12zip_iteratorINSL_5tupleIJNSF_INS8_7pointerIiNS8_8cuda_cub3tagENS8_11use_defaultESV_EEEENSF_INSS_IlSU_SV_SV_EEEEEEEEEEEEEvT0_T1_:
[----:B------:R-:W-:Y:S08]  /*0000*/  LDC R1, c[0x0][0x37c] ;  /* 0x0000df00ff017b82 */ /* 0x000ff00000000800 */
[----:B------:R-:W0:Y:S01]  /*0010*/  S2UR UR4, SR_CTAID.X ;  /* 0x00000000000479c3 */ /* 0x000e220000002500 */
[----:B------:R-:W1:Y:S01]  /*0020*/  LDCU.64 UR6, c[0x0][0x380] ;  /* 0x00007000ff0677ac */ /* 0x000e620008000a00 */
[----:B------:R-:W2:Y:S01]  /*0030*/  LDCU.64 UR10, c[0x0][0x358] ;  /* 0x00006b00ff0a77ac */ /* 0x000ea20008000a00 */
[----:B0-----:R-:W-:-:S04]  /*0040*/  UIMAD.WIDE.U32 UR4, UR4, 0x200, URZ ;  /* 0x00000200040478a5 */ /* 0x001fc8000f8e00ff */
[----:B-1----:R-:W-:-:S04]  /*0050*/  UIADD3 UR6, UP0, UPT, -UR4, UR6, URZ ;  /* 0x0000000604067290 */ /* 0x002fc8000ff1e1ff */
[----:B------:R-:W-:Y:S02]  /*0060*/  UIADD3.X UR7, UPT, UPT, ~UR5, UR7, URZ, UP0, !UPT ;  /* 0x0000000705077290 */ /* 0x000fe400087fe5ff */
[----:B------:R-:W-:-:S04]  /*0070*/  UISETP.GE.U32.AND UP0, UPT, UR6, 0x200, UPT ;  /* 0x000002000600788c */ /* 0x000fc8000bf06070 */
[----:B------:R-:W-:-:S09]  /*0080*/  UISETP.GE.AND.EX UP0, UPT, UR7, URZ, UPT, UP0 ;  /* 0x000000ff0700728c */ /* 0x000fd2000bf06300 */
[----:B--2---:R-:W-:Y:S05]  /*0090*/  BRA.U !UP0, `(.L_x_0) ;  /* 0x0000000508607547 */ /* 0x004fea000b800000 */
[----:B------:R-:W0:Y:S01]  /*00a0*/  LDCU.64 UR6, c[0x0][0x3a0] ;  /* 0x00007400ff0677ac */ /* 0x000e220008000a00 */
[----:B------:R-:W1:Y:S01]  /*00b0*/  S2R R0, SR_TID.X ;  /* 0x0000000000007919 */ /* 0x000e620000002100 */
[----:B------:R-:W0:Y:S02]  /*00c0*/  LDCU.64 UR8, c[0x0][0x398] ;  /* 0x00007300ff0877ac */ /* 0x000e240008000a00 */
[----:B0-----:R-:W-:-:S04]  /*00d0*/  UIADD3 UR6, UP0, UPT, UR6, -UR8, URZ ;  /* 0x8000000806067290 */ /* 0x001fc8000ff1e0ff */
[----:B------:R-:W-:-:S04]  /*00e0*/  UIADD3.X UR7, UPT, UPT, UR7, ~UR9, URZ, UP0, !UPT ;  /* 0x8000000907077290 */ /* 0x000fc800087fe4ff */
[----:B------:R-:W-:Y:S02]  /*00f0*/  USHF.R.S64 UR6, UR6, 0x2, UR7 ;  /* 0x0000000206067899 */ /* 0x000fe40008001007 */
[----:B------:R-:W-:Y:S02]  /*0100*/  USHF.R.S32.HI UR7, URZ, 0x2, UR7 ;  /* 0x00000002ff077899 */ /* 0x000fe40008011407 */
[----:B------:R-:W-:-:S04]  /*0110*/  UISETP.GE.U32.AND UP0, UPT, UR6, 0x1, UPT ;  /* 0x000000010600788c */ /* 0x000fc8000bf06070 */
[----:B------:R-:W-:-:S09]  /*0120*/  UISETP.GE.AND.EX UP0, UPT, UR7, URZ, UPT, UP0 ;  /* 0x000000ff0700728c */ /* 0x000fd2000bf06300 */
[----:B-1----:R-:W-:Y:S05]  /*0130*/  BRA.U !UP0, `(.L_x_1) ;  /* 0x0000000508187547 */ /* 0x002fea000b800000 */
[----:B------:R-:W0:Y:S01]  /*0140*/  LDCU.64 UR12, c[0x0][0x388] ;  /* 0x00007100ff0c77ac */ /* 0x000e220008000a00 */
[----:B------:R-:W-:-:S05]  /*0150*/  IADD3 R3, P0, PT, R0, UR4, RZ ;  /* 0x0000000400037c10 */ /* 0x000fca000ff1e0ff */
[----:B------:R-:W-:Y:S01]  /*0160*/  IMAD.X R4, RZ, RZ, UR5, P0 ;  /* 0x00000005ff047e24 */ /* 0x000fe200080e06ff */
[----:B------:R-:W1:Y:S01]  /*0170*/  LDCU.64 UR4, c[0x0][0x390] ;  /* 0x00007200ff0477ac */ /* 0x000e620008000a00 */
[----:B0-----:R-:W-:-:S04]  /*0180*/  LEA R6, P0, R3, UR12, 0x2 ;  /* 0x0000000c03067c11 */ /* 0x001fc8000f8010ff */
[----:B------:R-:W-:-:S05]  /*0190*/  LEA.HI.X R7, R3, UR13, R4, 0x2, P0 ;  /* 0x0000000d03077c11 */ /* 0x000fca00080f1404 */
[----:B------:R0:W5:Y:S01]  /*01a0*/  LDG.E R5, desc[UR10][R6.64] ;  /* 0x0000000a06057981 */ /* 0x000162000c1e1900 */
[C---:B-1----:R-:W-:Y:S01]  /*01b0*/  LEA R2, P0, R3.reuse, UR4, 0x3 ;  /* 0x0000000403027c11 */ /* 0x042fe2000f8018ff */
[----:B------:R-:W-:Y:S01]  /*01c0*/  IMAD.U32 R0, RZ, RZ, UR6 ;  /* 0x00000006ff007e24 */ /* 0x000fe2000f8e00ff */
[----:B------:R-:W-:Y:S01]  /*01d0*/  BSSY.RECONVERGENT B0, `(.L_x_2) ;  /* 0x000001b000007945 */ /* 0x000fe20003800200 */
[----:B------:R-:W-:Y:S02]  /*01e0*/  CS2R R16, SRZ ;  /* 0x0000000000107805 */ /* 0x000fe4000001ff00 */
[----:B------:R-:W-:Y:S01]  /*01f0*/  LEA.HI.X R3, R3, UR5, R4, 0x3, P0 ;  /* 0x0000000503037c11 */ /* 0x000fe200080f1c04 */
[----:B------:R-:W-:Y:S02]  /*0200*/  IMAD.U32 R4, RZ, RZ, UR7 ;  /* 0x00000007ff047e24 */ /* 0x000fe4000f8e00ff */
[----:B------:R-:W-:Y:S02]  /*0210*/  IMAD.MOV.U32 R15, RZ, RZ, R0 ;  /* 0x000000ffff0f7224 */ /* 0x000fe400078e0000 */
[----:B0-----:R-:W-:-:S07]  /*0220*/  IMAD.MOV.U32 R14, RZ, RZ, R4 ;  /* 0x000000ffff0e7224 */ /* 0x001fce00078e0004 */
.L_x_3:
[----:B------:R-:W-:-:S05]  /*0230*/  IADD3 R12, P0, PT, -R16, R15, RZ ;  /* 0x0000000f100c7210 */ /* 0x000fca0007f1e1ff */
[----:B------:R-:W-:-:S05]  /*0240*/  IMAD.X R13, R14, 0x1, ~R17, P0 ;  /* 0x000000010e0d7824 */ /* 0x000fca00000e0e11 */
[----:B------:R-:W-:-:S05]  /*0250*/  LEA.HI R12, P0, R13, R12, RZ, 0x1 ;  /* 0x0000000c0d0c7211 */ /* 0x000fca00078108ff */
[----:B------:R-:W-:-:S05]  /*0260*/  IMAD.X R13, RZ, RZ, R13, P0 ;  /* 0x000000ffff0d7224 */ /* 0x000fca00000e060d */
[--C-:B------:R-:W-:Y:S02]  /*0270*/  SHF.R.S64 R12, R12, 0x1, R13.reuse ;  /* 0x000000010c0c7819 */ /* 0x100fe4000000100d */
[----:B------:R-:W-:Y:S02]  /*0280*/  SHF.R.S32.HI R13, RZ, 0x1, R13 ;  /* 0x00000001ff0d7819 */ /* 0x000fe4000001140d */
[----:B------:R-:W-:-:S05]  /*0290*/  IADD3 R12, P0, PT, R16, R12, RZ ;  /* 0x0000000c100c7210 */ /* 0x000fca0007f1e0ff */
[----:B------:R-:W-:Y:S01]  /*02a0*/  IMAD.X R13, R17, 0x1, R13, P0 ;  /* 0x00000001110d7824 */ /* 0x000fe200000e060d */
[----:B------:R-:W-:-:S04]  /*02b0*/  LEA R8, P0, R12, UR8, 0x2 ;  /* 0x000000080c087c11 */ /* 0x000fc8000f8010ff */
[----:B------:R-:W-:-:S05]  /*02c0*/  LEA.HI.X R9, R12, UR9, R13, 0x2, P0 ;  /* 0x000000090c097c11 */ /* 0x000fca00080f140d */
[----:B------:R-:W2:Y:S01]  /*02d0*/  LDG.E R8, desc[UR10][R8.64] ;  /* 0x0000000a08087981 */ /* 0x000ea2000c1e1900 */
[----:B------:R-:W-:-:S05]  /*02e0*/  IADD3 R10, P1, PT, R12, 0x1, RZ ;  /* 0x000000010c0a7810 */ /* 0x000fca0007f3e0ff */
[----:B------:R-:W-:Y:S01]  /*02f0*/  IMAD.X R11, RZ, RZ, R13, P1 ;  /* 0x000000ffff0b7224 */ /* 0x000fe200008e060d */
[----:B--2--5:R-:W-:-:S04]  /*0300*/  ISETP.GE.AND P0, PT, R5, R8, PT ;  /* 0x000000080500720c */ /* 0x024fc80003f06270 */
[----:B------:R-:W-:Y:S02]  /*0310*/  SEL R15, R12, R15, !P0 ;  /* 0x0000000f0c0f7207 */ /* 0x000fe40004000000 */
[----:B------:R-:W-:Y:S02]  /*0320*/  SEL R16, R16, R10, !P0 ;  /* 0x0000000a10107207 */ /* 0x000fe40004000000 */
[----:B------:R-:W-:Y:S02]  /*0330*/  SEL R14, R13, R14, !P0 ;  /* 0x0000000e0d0e7207 */ /* 0x000fe40004000000 */
[----:B------:R-:W-:Y:S02]  /*0340*/  SEL R17, R17, R11, !P0 ;  /* 0x0000000b11117207 */ /* 0x000fe40004000000 */
[----:B------:R-:W-:-:S04]  /*0350*/  ISETP.GE.U32.AND P0, PT, R16, R15, PT ;  /* 0x0000000f1000720c */ /* 0x000fc80003f06070 */
[----:B------:R-:W-:-:S13]  /*0360*/  ISETP.GE.AND.EX P0, PT, R17, R14, PT, P0 ;  /* 0x0000000e1100720c */ /* 0x000fda0003f06300 */
[----:B------:R-:W-:Y:S05]  /*0370*/  @!P0 BRA `(.L_x_3) ;  /* 0xfffffffc00ac8947 */ /* 0x000fea000383ffff */
[----:B------:R-:W-:Y:S05]  /*0380*/  BSYNC.RECONVERGENT B0 ;  /* 0x0000000000007941 */ /* 0x000fea0003800200 */
.L_x_2:
[----:B------:R-:W-:Y:S02]  /*0390*/  IMAD.MOV.U32 R8, RZ, RZ, R16 ;  /* 0x000000ffff087224 */ /* 0x000fe400078e0010 */
[----:B------:R-:W-:-:S05]  /*03a0*/  IMAD.MOV.U32 R9, RZ, RZ, R17 ;  /* 0x000000ffff097224 */ /* 0x000fca00078e0011 */
[----:B------:R0:W-:Y:S04]  /*03b0*/  STG.E.64 desc[UR10][R2.64], R8 ;  /* 0x0000000802007986 */ /* 0x0001e8000c101b0a */
[----:B------:R0:W5:Y:S01]  /*03c0*/  LDG.E R5, desc[UR10][R6.64+0x400] ;  /* 0x0004000a06057981 */ /* 0x000162000c1e1900 */
[----:B------:R-:W-:Y:S01]  /*03d0*/  BSSY.RECONVERGENT B0, `(.L_x_4) ;  /* 0x0000018000007945 */ /* 0x000fe20003800200 */
[----:B------:R-:W-:Y:S02]  /*03e0*/  IMAD.MOV.U32 R13, RZ, RZ, RZ ;  /* 0x000000ffff0d7224 */ /* 0x000fe400078e00ff */
[----:B------:R-:W-:-:S07]  /*03f0*/  IMAD.MOV.U32 R15, RZ, RZ, RZ ;  /* 0x000000ffff0f7224 */ /* 0x000fce00078e00ff */
.L_x_5:
[----:B------:R-:W-:-:S05]  /*0400*/  IADD3 R11, P0, PT, R0, -R13, RZ ;  /* 0x8000000d000b7210 */ /* 0x000fca0007f1e0ff */
[----:B------:R-:W-:-:S05]  /*0410*/  IMAD.X R10, R4, 0x1, ~R15, P0 ;  /* 0x00000001040a7824 */ /* 0x000fca00000e0e0f */
[----:B------:R-:W-:-:S05]  /*0420*/  LEA.HI R11, P0, R10, R11, RZ, 0x1 ;  /* 0x0000000b0a0b7211 */ /* 0x000fca00078108ff */
[----:B------:R-:W-:-:S05]  /*0430*/  IMAD.X R10, RZ, RZ, R10, P0 ;  /* 0x000000ffff0a7224 */ /* 0x000fca00000e060a */
[--C-:B------:R-:W-:Y:S02]  /*0440*/  SHF.R.S64 R11, R11, 0x1, R10.reuse ;  /* 0x000000010b0b7819 */ /* 0x100fe4000000100a */
[----:B------:R-:W-:Y:S02]  /*0450*/  SHF.R.S32.HI R10, RZ, 0x1, R10 ;  /* 0x00000001ff0a7819 */ /* 0x000fe4000001140a */
[----:B------:R-:W-:-:S05]  /*0460*/  IADD3 R11, P0, PT, R13, R11, RZ ;  /* 0x0000000b0d0b7210 */ /* 0x000fca0007f1e0ff */
[----:B------:R-:W-:Y:S01]  /*0470*/  IMAD.X R10, R15, 0x1, R10, P0 ;  /* 0x000000010f0a7824 */ /* 0x000fe200000e060a */
[----:B0-----:R-:W-:-:S04]  /*0480*/  LEA R6, P0, R11, UR8, 0x2 ;  /* 0x000000080b067c11 */ /* 0x001fc8000f8010ff */
        /* <DEDUP_REMOVED lines=13> */
.L_x_4:
[----:B------:R-:W-:Y:S02]  /*0560*/  IMAD.MOV.U32 R4, RZ, RZ, R13 ;  /* 0x000000ffff047224 */ /* 0x000fe400078e000d */
[----:B------:R-:W-:-:S05]  /*0570*/  IMAD.MOV.U32 R5, RZ, RZ, R15 ;  /* 0x000000ffff057224 */ /* 0x000fca00078e000f */
[----:B------:R-:W-:Y:S01]  /*0580*/  STG.E.64 desc[UR10][R2.64+0x800], R4 ;  /* 0x0008000402007986 */ /* 0x000fe2000c101b0a */
[----:B------:R-:W-:Y:S05]  /*0590*/  EXIT ;  /* 0x000000000000794d */ /* 0x000fea0003800000 */
.L_x_1:
[----:B------:R-:W0:Y:S01]  /*05a0*/  LDCU.64 UR6, c[0x0][0x390] ;  /* 0x00007200ff0677ac */ /* 0x000e220008000a00 */
[----:B------:R-:W-:-:S05]  /*05b0*/  IADD3 R0, P0, PT, R0, UR4, RZ ;  /* 0x0000000400007c10 */ /* 0x000fca000ff1e0ff */
[----:B------:R-:W-:Y:S01]  /*05c0*/  IMAD.X R3, RZ, RZ, UR5, P0 ;  /* 0x00000005ff037e24 */ /* 0x000fe200080e06ff */
[----:B0-----:R-:W-:-:S04]  /*05d0*/  LEA R2, P0, R0, UR6, 0x3 ;  /* 0x0000000600027c11 */ /* 0x001fc8000f8018ff */
[----:B------:R-:W-:-:S05]  /*05e0*/  LEA.HI.X R3, R0, UR7, R3, 0x3, P0 ;  /* 0x0000000700037c11 */ /* 0x000fca00080f1c03 */
[----:B------:R-:W-:Y:S04]  /*05f0*/  STG.E.64 desc[UR10][R2.64], RZ ;  /* 0x000000ff02007986 */ /* 0x000fe8000c101b0a */
[----:B------:R-:W-:Y:S01]  /*0600*/  STG.E.64 desc[UR10][R2.64+0x800], RZ ;  /* 0x000800ff02007986 */ /* 0x000fe2000c101b0a */
[----:B------:R-:W-:Y:S05]  /*0610*/  EXIT ;  /* 0x000000000000794d */ /* 0x000fea0003800000 */
.L_x_0:
[----:B------:R-:W0:Y:S01]  /*0620*/  LDCU.64 UR8, c[0x0][0x3a0] ;  /* 0x00007400ff0877ac */ /* 0x000e220008000a00 */
[----:B------:R-:W1:Y:S01]  /*0630*/  S2R R5, SR_TID.X ;  /* 0x0000000000057919 */ /* 0x000e620000002100 */
[----:B------:R-:W0:Y:S01]  /*0640*/  LDCU.64 UR12, c[0x0][0x398] ;  /* 0x00007300ff0c77ac */ /* 0x000e220008000a00 */
[----:B------:R-:W-:Y:S02]  /*0650*/  USHF.R.S32.HI UR7, URZ, 0x1f, UR6 ;  /* 0x0000001fff077899 */ /* 0x000fe40008011406 */
[----:B0-----:R-:W-:-:S04]  /*0660*/  UIADD3 UR8, UP0, UPT, UR8, -UR12, URZ ;  /* 0x8000000c08087290 */ /* 0x001fc8000ff1e0ff */
[----:B------:R-:W-:-:S04]  /*0670*/  UIADD3.X UR9, UPT, UPT, UR9, ~UR13, URZ, UP0, !UPT ;  /* 0x8000000d09097290 */ /* 0x000fc800087fe4ff */
[----:B------:R-:W-:Y:S02]  /*0680*/  USHF.R.S64 UR8, UR8, 0x2, UR9 ;  /* 0x0000000208087899 */ /* 0x000fe40008001009 */
[----:B------:R-:W-:Y:S02]  /*0690*/  USHF.R.S32.HI UR9, URZ, 0x2, UR9 ;  /* 0x00000002ff097899 */ /* 0x000fe40008011409 */
[----:B------:R-:W-:-:S04]  /*06a0*/  UISETP.GE.U32.AND UP0, UPT, UR8, 0x1, UPT ;  /* 0x000000010800788c */ /* 0x000fc8000bf06070 */
[----:B------:R-:W-:-:S09]  /*06b0*/  UISETP.GE.AND.EX UP0, UPT, UR9, URZ, UPT, UP0 ;  /* 0x000000ff0900728c */ /* 0x000fd2000bf06300 */
[----:B-1----:R-:W-:Y:S05]  /*06c0*/  BRA.U !UP0, `(.L_x_6) ;  /* 0x0000000508687547 */ /* 0x002fea000b800000 */
[----:B------:R-:W-:Y:S01]  /*06d0*/  IMAD.U32 R0, RZ, RZ, UR7 ;  /* 0x00000007ff007e24 */ /* 0x000fe2000f8e00ff */
[----:B------:R-:W-:Y:S01]  /*06e0*/  ISETP.LT.U32.AND P0, PT, R5, UR6, PT ;  /* 0x0000000605007c0c */ /* 0x000fe2000bf01070 */
[----:B------:R-:W-:Y:S01]  /*06f0*/  IMAD.U32 R4, RZ, RZ, UR9 ;  /* 0x00000009ff047e24 */ /* 0x000fe2000f8e00ff */
[----:B------:R-:W-:Y:S02]  /*0700*/  BSSY.RECONVERGENT B0, `(.L_x_7) ;  /* 0x000002b000007945 */ /* 0x000fe40003800200 */
[----:B------:R-:W-:Y:S01]  /*0710*/  ISETP.GT.AND.EX P0, PT, R0, RZ, PT, P0 ;  /* 0x000000ff0000720c */ /* 0x000fe20003f04300 */
[----:B------:R-:W-:-:S12]  /*0720*/  IMAD.U32 R0, RZ, RZ, UR8 ;  /* 0x00000008ff007e24 */ /* 0x000fd8000f8e00ff */
[----:B------:R-:W-:Y:S05]  /*0730*/  @!P0 BRA `(.L_x_8) ;  /* 0x00000000009c8947 */ /* 0x000fea0003800000 */
[----:B------:R-:W0:Y:S01]  /*0740*/  LDCU.64 UR8, c[0x0][0x388] ;  /* 0x00007100ff0877ac */ /* 0x000e220008000a00 */
[----:B------:R-:W-:-:S05]  /*0750*/  IADD3 R3, P0, PT, R5, UR4, RZ ;  /* 0x0000000405037c10 */ /* 0x000fca000ff1e0ff */
[----:B------:R-:W-:Y:S01]  /*0760*/  IMAD.X R10, RZ, RZ, UR5, P0 ;  /* 0x00000005ff0a7e24 */ /* 0x000fe200080e06ff */
[----:B0-----:R-:W-:-:S04]  /*0770*/  LEA R6, P0, R3, UR8, 0x2 ;  /* 0x0000000803067c11 */ /* 0x001fc8000f8010ff */
[----:B------:R-:W-:Y:S01]  /*0780*/  LEA.HI.X R7, R3, UR9, R10, 0x2, P0 ;  /* 0x0000000903077c11 */ /* 0x000fe200080f140a */
[----:B------:R-:W0:Y:S04]  /*0790*/  LDCU.64 UR8, c[0x0][0x390] ;  /* 0x00007200ff0877ac */ /* 0x000e280008000a00 */
[----:B------:R1:W5:Y:S01]  /*07a0*/  LDG.E R8, desc[UR10][R6.64] ;  /* 0x0000000a06087981 */ /* 0x000362000c1e1900 */
[----:B------:R-:W-:Y:S01]  /*07b0*/  BSSY.RECONVERGENT B1, `(.L_x_9) ;  /* 0x000001c000017945 */ /* 0x000fe20003800200 */
[----:B------:R-:W-:Y:S02]  /*07c0*/  IMAD.MOV.U32 R15, RZ, RZ, RZ ;  /* 0x000000ffff0f7224 */ /* 0x000fe400078e00ff */
[----:B------:R-:W-:Y:S02]  /*07d0*/  IMAD.MOV.U32 R16, RZ, RZ, RZ ;  /* 0x000000ffff107224 */ /* 0x000fe400078e00ff */
[----:B------:R-:W-:-:S02]  /*07e0*/  IMAD.MOV.U32 R14, RZ, RZ, R0 ;  /* 0x000000ffff0e7224 */ /* 0x000fc400078e0000 */
[----:B------:R-:W-:Y:S01]  /*07f0*/  IMAD.MOV.U32 R13, RZ, RZ, R4 ;  /* 0x000000ffff0d7224 */ /* 0x000fe200078e0004 */
[----:B0-----:R-:W-:-:S04]  /*0800*/  LEA R2, P0, R3, UR8, 0x3 ;  /* 0x0000000803027c11 */ /* 0x001fc8000f8018ff */
[----:B-1----:R-:W-:-:S09]  /*0810*/  LEA.HI.X R3, R3, UR9, R10, 0x3, P0 ;  /* 0x0000000903037c11 */ /* 0x002fd200080f1c0a */
.L_x_10:
        /* <DEDUP_REMOVED lines=9> */
[----:B------:R-:W-:-:S06]  /*08b0*/  LEA.HI.X R7, R11, UR13, R12, 0x2, P0 ;  /* 0x0000000d0b077c11 */ /* 0x000fcc00080f140c */
        /* <DEDUP_REMOVED lines=12> */
.L_x_9:
[----:B------:R-:W-:Y:S02]  /*0980*/  IMAD.MOV.U32 R6, RZ, RZ, R15 ;  /* 0x000000ffff067224 */ /* 0x000fe400078e000f */
[----:B------:R-:W-:-:S05]  /*0990*/  IMAD.MOV.U32 R7, RZ, RZ, R16 ;  /* 0x000000ffff077224 */ /* 0x000fca00078e0010 */
[----:B------:R0:W-:Y:S02]  /*09a0*/  STG.E.64 desc[UR10][R2.64], R6 ;  /* 0x0000000602007986 */ /* 0x0001e4000c101b0a */
.L_x_8:
[----:B------:R-:W-:Y:S05]  /*09b0*/  BSYNC.RECONVERGENT B0 ;  /* 0x0000000000007941 */ /* 0x000fea0003800200 */
.L_x_7:
[----:B0-----:R-:W-:Y:S02]  /*09c0*/  VIADD R2, R5, 0x100 ;  /* 0x0000010005027836 */ /* 0x001fe40000000000 */
[----:B------:R-:W-:-:S03]  /*09d0*/  IMAD.U32 R3, RZ, RZ, UR7 ;  /* 0x00000007ff037e24 */ /* 0x000fc6000f8e00ff */
[----:B------:R-:W-:-:S04]  /*09e0*/  ISETP.LT.U32.AND P0, PT, R2, UR6, PT ;  /* 0x0000000602007c0c */ /* 0x000fc8000bf01070 */
[----:B------:R-:W-:-:S13]  /*09f0*/  ISETP.GT.AND.EX P0, PT, R3, RZ, PT, P0 ;  /* 0x000000ff0300720c */ /* 0x000fda0003f04300 */
[----:B------:R-:W-:Y:S05]  /*0a00*/  @!P0 EXIT ;  /* 0x000000000000894d */ /* 0x000fea0003800000 */
        /* <DEDUP_REMOVED lines=8> */
[----:B------:R-:W-:Y:S01]  /*0a90*/  BSSY.RECONVERGENT B0, `(.L_x_11) ;  /* 0x0000019000007945 */ /* 0x000fe20003800200 */
[----:B------:R-:W-:Y:S02]  /*0aa0*/  IMAD.MOV.U32 R13, RZ, RZ, RZ ;  /* 0x000000ffff0d7224 */ /* 0x000fe400078e00ff */
[----:B------:R-:W-:Y:S01]  /*0ab0*/  LEA.HI.X R3, R3, UR5, R8, 0x3, P0 ;  /* 0x0000000503037c11 */ /* 0x000fe200080f1c08 */
[----:B------:R-:W-:-:S08]  /*0ac0*/  IMAD.MOV.U32 R15, RZ, RZ, RZ ;  /* 0x000000ffff0f7224 */ /* 0x000fd000078e00ff */
.L_x_12:
        /* <DEDUP_REMOVED lines=22> */
.L_x_11:
[----:B------:R-:W-:Y:S02]  /*0c30*/  IMAD.MOV.U32 R4, RZ, RZ, R13 ;  /* 0x000000ffff047224 */ /* 0x000fe400078e000d */
[----:B------:R-:W-:-:S05]  /*0c40*/  IMAD.MOV.U32 R5, RZ, RZ, R15 ;  /* 0x000000ffff057224 */ /* 0x000fca00078e000f */
[----:B------:R-:W-:Y:S01]  /*0c50*/  STG.E.64 desc[UR10][R2.64+0x800], R4 ;  /* 0x0008000402007986 */ /* 0x000fe2000c101b0a */
[----:B------:R-:W-:Y:S05]  /*0c60*/  EXIT ;  /* 0x000000000000794d */ /* 0x000fea0003800000 */
.L_x_6:
[----:B------:R-:W0:Y:S01]  /*0c70*/  LDCU.64 UR8, c[0x0][0x390] ;  /* 0x00007200ff0877ac */ /* 0x000e220008000a00 */
[----:B------:R-:W-:Y:S01]  /*0c80*/  IMAD.U32 R2, RZ, RZ, UR7 ;  /* 0x00000007ff027e24 */ /* 0x000fe2000f8e00ff */
[C---:B------:R-:W-:Y:S02]  /*0c90*/  IADD3 R0, P1, PT, R5.reuse, UR4, RZ ;  /* 0x0000000405007c10 */ /* 0x040fe4000ff3e0ff */
[C---:B------:R-:W-:Y:S01]  /*0ca0*/  ISETP.LT.U32.AND P0, PT, R5.reuse, UR6, PT ;  /* 0x0000000605007c0c */ /* 0x040fe2000bf01070 */
[----:B------:R-:W-:Y:S02]  /*0cb0*/  VIADD R5, R5, 0x100 ;  /* 0x0000010005057836 */ /* 0x000fe40000000000 */
[----:B------:R-:W-:Y:S01]  /*0cc0*/  IMAD.X R3, RZ, RZ, UR5, P1 ;  /* 0x00000005ff037e24 */ /* 0x000fe200088e06ff */
[----:B------:R-:W-:Y:S02]  /*0cd0*/  ISETP.GT.AND.EX P0, PT, R2, RZ, PT, P0 ;  /* 0x000000ff0200720c */ /* 0x000fe40003f04300 */
[----:B------:R-:W-:-:S02]  /*0ce0*/  ISETP.LT.U32.AND P1, PT, R5, UR6, PT ;  /* 0x0000000605007c0c */ /* 0x000fc4000bf21070 */
[----:B0-----:R-:W-:-:S04]  /*0cf0*/  LEA R2, P2, R0, UR8, 0x3 ;  /* 0x0000000800027c11 */ /* 0x001fc8000f8418ff */
[----:B------:R-:W-:Y:S01]  /*0d00*/  LEA.HI.X R3, R0, UR9, R3, 0x3, P2 ;  /* 0x0000000900037c11 */ /* 0x000fe200090f1c03 */
[----:B------:R-:W-:-:S04]  /*0d10*/  IMAD.U32 R0, RZ, RZ, UR7 ;  /* 0x00000007ff007e24 */ /* 0x000fc8000f8e00ff */
[----:B------:R0:W-:Y:S01]  /*0d20*/  @P0 STG.E.64 desc[UR10][R2.64], RZ ;  /* 0x000000ff02000986 */ /* 0x0001e2000c101b0a */
[----:B------:R-:W-:-:S13]  /*0d30*/  ISETP.GT.AND.EX P1, PT, R0, RZ, PT, P1 ;  /* 0x000000ff0000720c */ /* 0x000fda0003f24310 */
[----:B0-----:R-:W-:Y:S05]  /*0d40*/  @!P1 EXIT ;  /* 0x000000000000994d */ /* 0x001fea0003800000 */
[----:B------:R-:W-:Y:S01]  /*0d50*/  STG.E.64 desc[UR10][R2.64+0x800], RZ ;  /* 0x000800ff02007986 */ /* 0x000fe2000c101b0a */
[----:B------:R-:W-:Y:S05]  /*0d60*/  EXIT ;  /* 0x000000000000794d */ /* 0x000fea0003800000 */
.L_x_13:
[----:B------:R-:W-:-:S00]  /*0d70*/  BRA `(.L_x_13) ;  /* 0xfffffffc00fc7947 */ /* 0x000fc0000383ffff */
[----:B------:R-:W-:-:S00]  /*0d80*/  NOP ;  /* 0x0000000000007918 */ /* 0x000fc00000000000 */
[----:B------:R-:W-:-:S00]  /*0d90*/  NOP ;  /* 0x0000000000007918 */ /* 0x000fc00000000000 */
[----:B------:R-:W-:-:S00]  /*0da0*/  NOP ;  /* 0x0000000000007918 */ /* 0x000fc00000000000 */
[----:B------:R-:W-:-:S00]  /*0db0*/  NOP ;  /* 0x0000000000007918 */ /* 0x000fc00000000000 */
[----:B------:R-:W-:-:S00]  /*0dc0*/  NOP ;  /* 0x0000000000007918 */ /* 0x000fc00000000000 */
[----:B------:R-:W-:-:S00]  /*0dd0*/  NOP ;  /* 0x0000000000007918 */ /* 0x000fc00000000000 */
[----:B------:R-:W-:-:S00]  /*0de0*/  NOP ;  /* 0x0000000000007918 */ /* 0x000fc00000000000 */
[----:B------:R-:W-:-:S00]  /*0df0*/  NOP ;  /* 0x0000000000007918 */ /* 0x000fc00000000000 */
.L_x_113:


//--------------------- .text._ZN3cub18CUB_300001_SM_10006detail8for_each13static_kernelINS2_12policy_hub_t12policy_500_tElNS2_12op_wrapper_tIlN6thrust24THRUST_300001_SM_1000_NS6system6detail7generic6detail21binary_search_functorINS8_6detail15normal_iteratorINS8_10device_ptrIiEEEEN4cuda3std3__44lessIiEENSC_3lbfEEENS8_12zip_iteratorINSL_5tupleIJNSF_INS8_7pointerIiNS8_8cuda_cub3tagENS8_11use_defaultESV_EEEENSF_INSS_IlSU_SV_SV_EEEEEEEEEEEEEvT0_T1_ --------------------------
	.section	.text._ZN3cub18CUB_300001_SM_10006detail8for_each13static_kernelINS2_12policy_hub_t12policy_500_tElNS2_12op_wrapper_tIlN6thrust24THRUST_300001_SM_1000_NS6system6detail7generic6detail21binary_search_functorINS8_6detail15normal_iteratorINS8_10device_ptrIiEEEEN4cuda3std3__44lessIiEENSC_3lbfEEENS8_12zip_iteratorINSL_5tupleIJNSF_INS8_7pointerIiNS8_8cuda_cub3tagENS8_11use_defaultESV_EEEENSF_INSS_IlSU_SV_SV_EEEEEEEEEEEEEvT0_T1_,"ax",@progbits
	.align	128
        .global         _ZN3cub18CUB_300001_SM_10006detail8for_each13static_kernelINS2_12policy_hub_t12policy_500_tElNS2_12op_wrapper_tIlN6thrust24THRUST_300001_SM_1000_NS6system6detail7generic6detail21binary_search_functorINS8_6detail15normal_iteratorINS8_10device_ptrIiEEEEN4cuda3std3__44lessIiEENSC_3lbfEEENS8_12zip_iteratorINSL_5tupleIJNSF_INS8_7pointerIiNS8_8cuda_cub3tagENS8_11use_defaultESV_EEEENSF_INSS_IlSU_SV_SV_EEEEEEEEEEEEEvT0_T1_
        .type           _ZN3cub18CUB_300001_SM_10006detail8for_each13static_kernelINS2_12policy_hub_t12policy_500_tElNS2_12op_wrapper_tIlN6thrust24THRUST_300001_SM_1000_NS6system6detail7generic6detail21binary_search_functorINS8_6detail15normal_iteratorINS8_10device_ptrIiEEEEN4cuda3std3__44lessIiEENSC_3lbfEEENS8_12zip_iteratorINSL_5tupleIJNSF_INS8_7pointerIiNS8_8cuda_cub3tagENS8_11use_defaultESV_EEEENSF_INSS_IlSU_SV_SV_EEEEEEEEEEEEEvT0_T1_,@function
        .size           _ZN3cub18CUB_300001_SM_10006detail8for_each13static_kernelINS2_12policy_hub_t12policy_500_tElNS2_12op_wrapper_tIlN6thrust24THRUST_300001_SM_1000_NS6system6detail7generic6detail21binary_search_functorINS8_6detail15normal_iteratorINS8_10device_ptrIiEEEEN4cuda3std3__44lessIiEENSC_3lbfEEENS8_12zip_iteratorINSL_5tupleIJNSF_INS8_7pointerIiNS8_8cuda_cub3tagENS8_11use_defaultESV_EEEENSF_INSS_IlSU_SV_SV_EEEEEEEEEEEEEvT0_T1_,(.L_x_114 - _ZN3cub18CUB_300001_SM_10006detail8for_each13static_kernelINS2_12policy_hub_t12policy_500_tElNS2_12op_wrapper_tIlN6thrust24THRUST_300001_SM_1000_NS6system6detail7generic6detail21binary_search_functorINS8_6detail15normal_iteratorINS8_10device_ptrIiEEEEN4cuda3std3__44lessIiEENSC_3lbfEEENS8_12zip_iteratorINSL_5tupleIJNSF_INS8_7pointerIiNS8_8cuda_cub3tagENS8_11use_defaultESV_EEEENSF_INSS_IlSU_SV_SV_EEEEEEEEEEEEEvT0_T1_)
        .other          _ZN3cub18CUB_300001_SM_10006detail8for_each13static_kernelINS2_12policy_hub_t12policy_500_tElNS2_12op_wrapper_tIlN6thrust24THRUST_300001_SM_1000_NS6system6detail7generic6detail21binary_search_functorINS8_6detail15normal_iteratorINS8_10device_ptrIiEEEEN4cuda3std3__44lessIiEENSC_3lbfEEENS8_12zip_iteratorINSL_5tupleIJNSF_INS8_7pointerIiNS8_8cuda_cub3tagENS8_11use_defaultESV_EEEENSF_INSS_IlSU_SV_SV_EEEEEEEEEEEEEvT0_T1_,@"STO_CUDA_ENTRY STV_DEFAULT"
_ZN3cub18CUB_300001_SM_10006detail8for_each13static_kernelINS2_12policy_hub_t12policy_500_tElNS2_12op_wrapper_tIlN6thrust24THRUST_300001_SM_1000_NS6system6detail7generic6detail21binary_search_functorINS8_6detail15normal_iteratorINS8_10device_ptrIiEEEEN4cuda3std3__44lessIiEENSC_3lbfEEENS8_12zip_iteratorINSL_5tupleIJNSF_INS8_7pointerIiNS8_8cuda_cub3tagENS8_11use_defaultESV_EEEENSF_INSS_IlSU_SV_SV_EEEEEEEEEEEEEvT0_T1_:
.text._ZN3cub18CUB_300001_SM_10006detail8for_each13static_kernelINS2_12policy_hub_t12policy_500_tElNS2_12op_wrapper_tIlN6thrust24THRUST_300001_SM_1000_NS6system6detail7generic6detail21binary_search_functorINS8_6detail15normal_iteratorINS8_10device_ptrIiEEEEN4cuda3std3__44lessIiEENSC_3lbfEEENS8_12zip_iteratorINSL_5tupleIJNSF_INS8_7pointerIiNS8_8cuda_cub3tagENS8_11use_defaultESV_EEEENSF_INSS_IlSU_SV_SV_EEEEEEEEEEEEEvT0_T1_:
        /* <DEDUP_REMOVED lines=35> */
.L_x_17:
        /* <DEDUP_REMOVED lines=22> */
.L_x_16:
[----:B------:R-:W-:Y:S02]  /*0390*/  IMAD.MOV.U32 R8, RZ, RZ, R16 ;  /* 0x000000ffff087224 */ /* 0x000fe400078e0010 */
[----:B------:R-:W-:-:S05]  /*03a0*/  IMAD.MOV.U32 R9, RZ, RZ, R17 ;  /* 0x000000ffff097224 */ /* 0x000fca00078e0011 */
[----:B------:R0:W-:Y:S04]  /*03b0*/  STG.E.64 desc[UR10][R2.64], R8 ;  /* 0x0000000802007986 */ /* 0x0001e8000c101b0a */
[----:B------:R0:W5:Y:S01]  /*03c0*/  LDG.E R5, desc[UR10][R6.64+0x400] ;  /* 0x0004000a06057981 */ /* 0x000162000c1e1900 */
[----:B------:R-:W-:Y:S01]  /*03d0*/  BSSY.RECONVERGENT B0, `(.L_x_18) ;  /* 0x0000018000007945 */ /* 0x000fe20003800200 */
[----:B------:R-:W-:Y:S02]  /*03e0*/  IMAD.MOV.U32 R13, RZ, RZ, RZ ;  /* 0x000000ffff0d7224 */ /* 0x000fe400078e00ff */
[----:B------:R-:W-:-:S07]  /*03f0*/  IMAD.MOV.U32 R15, RZ, RZ, RZ ;  /* 0x000000ffff0f7224 */ /* 0x000fce00078e00ff */
.L_x_19:
        /* <DEDUP_REMOVED lines=22> */
.L_x_18:
[----:B------:R-:W-:Y:S02]  /*0560*/  IMAD.MOV.U32 R4, RZ, RZ, R13 ;  /* 0x000000ffff047224 */ /* 0x000fe400078e000d */
[----:B------:R-:W-:-:S05]  /*0570*/  IMAD.MOV.U32 R5, RZ, RZ, R15 ;  /* 0x000000ffff057224 */ /* 0x000fca00078e000f */
[----:B------:R-:W-:Y:S01]  /*0580*/  STG.E.64 desc[UR10][R2.64+0x800], R4 ;  /* 0x0008000402007986 */ /* 0x000fe2000c101b0a */
[----:B------:R-:W-:Y:S05]  /*0590*/  EXIT ;  /* 0x000000000000794d */ /* 0x000fea0003800000 */
.L_x_15:
        /* <DEDUP_REMOVED lines=8> */
.L_x_14:
        /* <DEDUP_REMOVED lines=32> */
.L_x_24:
        /* <DEDUP_REMOVED lines=22> */
.L_x_23:
[----:B------:R-:W-:Y:S02]  /*0980*/  IMAD.MOV.U32 R6, RZ, RZ, R15 ;  /* 0x000000ffff067224 */ /* 0x000fe400078e000f */
[----:B------:R-:W-:-:S05]  /*0990*/  IMAD.MOV.U32 R7, RZ, RZ, R16 ;  /* 0x000000ffff077224 */ /* 0x000fca00078e0010 */
[----:B------:R0:W-:Y:S02]  /*09a0*/  STG.E.64 desc[UR10][R2.64], R6 ;  /* 0x0000000602007986 */ /* 0x0001e4000c101b0a */
.L_x_22:
[----:B------:R-:W-:Y:S05]  /*09b0*/  BSYNC.RECONVERGENT B0 ;  /* 0x0000000000007941 */ /* 0x000fea0003800200 */
.L_x_21:
        /* <DEDUP_REMOVED lines=17> */
.L_x_26:
        /* <DEDUP_REMOVED lines=22> */
.L_x_25:
[----:B------:R-:W-:Y:S02]  /*0c30*/  IMAD.MOV.U32 R4, RZ, RZ, R13 ;  /* 0x000000ffff047224 */ /* 0x000fe400078e000d */
[----:B------:R-:W-:-:S05]  /*0c40*/  IMAD.MOV.U32 R5, RZ, RZ, R15 ;  /* 0x000000ffff057224 */ /* 0x000fca00078e000f */
[----:B------:R-:W-:Y:S01]  /*0c50*/  STG.E.64 desc[UR10][R2.64+0x800], R4 ;  /* 0x0008000402007986 */ /* 0x000fe2000c101b0a */
[----:B------:R-:W-:Y:S05]  /*0c60*/  EXIT ;  /* 0x000000000000794d */ /* 0x000fea0003800000 */
.L_x_20:
        /* <DEDUP_REMOVED lines=16> */
.L_x_27:
        /* <DEDUP_REMOVED lines=9> */
.L_x_114:


//--------------------- .text._ZN3cub18CUB_300001_SM_10006detail8for_each13static_kernelINS2_12policy_hub_t12policy_500_tElNS2_12op_wrapper_tIlN6thrust24THRUST_300001_SM_1000_NS6system6detail7generic6detail21binary_search_functorINS8_6detail15normal_iteratorINS8_10device_ptrIiEEEEN4cuda3std3__44lessIiEENSC_3ubfEEENS8_12zip_iteratorINSL_5tupleIJNSF_INS8_7pointerIiNS8_8cuda_cub5par_tENS8_11use_defaultESV_EEEENSF_INSS_IlSU_SV_SV_EEEEEEEEEEEEEvT0_T1_ --------------------------
	.section	.text._ZN3cub18CUB_300001_SM_10006detail8for_each13static_kernelINS2_12policy_hub_t12policy_500_tElNS2_12op_wrapper_tIlN6thrust24THRUST_300001_SM_1000_NS6system6detail7generic6detail21binary_search_functorINS8_6detail15normal_iteratorINS8_10device_ptrIiEEEEN4cuda3std3__44lessIiEENSC_3ubfEEENS8_12zip_iteratorINSL_5tupleIJNSF_INS8_7pointerIiNS8_8cuda_cub5par_tENS8_11use_defaultESV_EEEENSF_INSS_IlSU_SV_SV_EEEEEEEEEEEEEvT0_T1_,"ax",@progbits
	.align	128
        .global         _ZN3cub18CUB_300001_SM_10006detail8for_each13static_kernelINS2_12policy_hub_t12policy_500_tElNS2_12op_wrapper_tIlN6thrust24THRUST_300001_SM_1000_NS6system6detail7generic6detail21binary_search_functorINS8_6detail15normal_iteratorINS8_10device_ptrIiEEEEN4cuda3std3__44lessIiEENSC_3ubfEEENS8_12zip_iteratorINSL_5tupleIJNSF_INS8_7pointerIiNS8_8cuda_cub5par_tENS8_11use_defaultESV_EEEENSF_INSS_IlSU_SV_SV_EEEEEEEEEEEEEvT0_T1_
        .type           _ZN3cub18CUB_300001_SM_10006detail8for_each13static_kernelINS2_12policy_hub_t12policy_500_tElNS2_12op_wrapper_tIlN6thrust24THRUST_300001_SM_1000_NS6system6detail7generic6detail21binary_search_functorINS8_6detail15normal_iteratorINS8_10device_ptrIiEEEEN4cuda3std3__44lessIiEENSC_3ubfEEENS8_12zip_iteratorINSL_5tupleIJNSF_INS8_7pointerIiNS8_8cuda_cub5par_tENS8_11use_defaultESV_EEEENSF_INSS_IlSU_SV_SV_EEEEEEEEEEEEEvT0_T1_,@function
        .size           _ZN3cub18CUB_300001_SM_10006detail8for_each13static_kernelINS2_12policy_hub_t12policy_500_tElNS2_12op_wrapper_tIlN6thrust24THRUST_300001_SM_1000_NS6system6detail7generic6detail21binary_search_functorINS8_6detail15normal_iteratorINS8_10device_ptrIiEEEEN4cuda3std3__44lessIiEENSC_3ubfEEENS8_12zip_iteratorINSL_5tupleIJNSF_INS8_7pointerIiNS8_8cuda_cub5par_tENS8_11use_defaultESV_EEEENSF_INSS_IlSU_SV_SV_EEEEEEEEEEEEEvT0_T1_,(.L_x_115 - _ZN3cub18CUB_300001_SM_10006detail8for_each13static_kernelINS2_12policy_hub_t12policy_500_tElNS2_12op_wrapper_tIlN6thrust24THRUST_300001_SM_1000_NS6system6detail7generic6detail21binary_search_functorINS8_6detail15normal_iteratorINS8_10device_ptrIiEEEEN4cuda3std3__44lessIiEENSC_3ubfEEENS8_12zip_iteratorINSL_5tupleIJNSF_INS8_7pointerIiNS8_8cuda_cub5par_tENS8_11use_defaultESV_EEEENSF_INSS_IlSU_SV_SV_EEEEEEEEEEEEEvT0_T1_)
        .other          _ZN3cub18CUB_300001_SM_10006detail8for_each13static_kernelINS2_12policy_hub_t12policy_500_tElNS2_12op_wrapper_tIlN6thrust24THRUST_300001_SM_1000_NS6system6detail7generic6detail21binary_search_functorINS8_6detail15normal_iteratorINS8_10device_ptrIiEEEEN4cuda3std3__44lessIiEENSC_3ubfEEENS8_12zip_iteratorINSL_5tupleIJNSF_INS8_7pointerIiNS8_8cuda_cub5par_tENS8_11use_defaultESV_EEEENSF_INSS_IlSU_SV_SV_EEEEEEEEEEEEEvT0_T1_,@"STO_CUDA_ENTRY STV_DEFAULT"
_ZN3cub18CUB_300001_SM_10006detail8for_each13static_kernelINS2_12policy_hub_t12policy_500_tElNS2_12op_wrapper_tIlN6thrust24THRUST_300001_SM_1000_NS6system6detail7generic6detail21binary_search_functorINS8_6detail15normal_iteratorINS8_10device_ptrIiEEEEN4cuda3std3__44lessIiEENSC_3ubfEEENS8_12zip_iteratorINSL_5tupleIJNSF_INS8_7pointerIiNS8_8cuda_cub5par_tENS8_11use_defaultESV_EEEENSF_INSS_IlSU_SV_SV_EEEEEEEEEEEEEvT0_T1_:
.text._ZN3cub18CUB_300001_SM_10006detail8for_each13static_kernelINS2_12policy_hub_t12policy_500_tElNS2_12op_wrapper_tIlN6thrust24THRUST_300001_SM_1000_NS6system6detail7generic6detail21binary_search_functorINS8_6detail15normal_iteratorINS8_10device_ptrIiEEEEN4cuda3std3__44lessIiEENSC_3ubfEEENS8_12zip_iteratorINSL_5tupleIJNSF_INS8_7pointerIiNS8_8cuda_cub5par_tENS8_11use_defaultESV_EEEENSF_INSS_IlSU_SV_SV_EEEEEEEEEEEEEvT0_T1_:
        /* <DEDUP_REMOVED lines=35> */
.L_x_31:
        /* <DEDUP_REMOVED lines=22> */
.L_x_30:
[----:B------:R-:W-:Y:S02]  /*0390*/  IMAD.MOV.U32 R8, RZ, RZ, R16 ;  /* 0x000000ffff087224 */ /* 0x000fe400078e0010 */
[----:B------:R-:W-:-:S05]  /*03a0*/  IMAD.MOV.U32 R9, RZ, RZ, R17 ;  /* 0x000000ffff097224 */ /* 0x000fca00078e0011 */
[----:B------:R0:W-:Y:S04]  /*03b0*/  STG.E.64 desc[UR10][R2.64], R8 ;  /* 0x0000000802007986 */ /* 0x0001e8000c101b0a */
[----:B------:R0:W5:Y:S01]  /*03c0*/  LDG.E R5, desc[UR10][R6.64+0x400] ;  /* 0x0004000a06057981 */ /* 0x000162000c1e1900 */
[----:B------:R-:W-:Y:S01]  /*03d0*/  BSSY.RECONVERGENT B0, `(.L_x_32) ;  /* 0x0000018000007945 */ /* 0x000fe20003800200 */
[----:B------:R-:W-:Y:S02]  /*03e0*/  IMAD.MOV.U32 R13, RZ, RZ, RZ ;  /* 0x000000ffff0d7224 */ /* 0x000fe400078e00ff */
[----:B------:R-:W-:-:S07]  /*03f0*/  IMAD.MOV.U32 R15, RZ, RZ, RZ ;  /* 0x000000ffff0f7224 */ /* 0x000fce00078e00ff */
.L_x_33:
        /* <DEDUP_REMOVED lines=22> */
.L_x_32:
[----:B------:R-:W-:Y:S02]  /*0560*/  IMAD.MOV.U32 R4, RZ, RZ, R13 ;  /* 0x000000ffff047224 */ /* 0x000fe400078e000d */
[----:B------:R-:W-:-:S05]  /*0570*/  IMAD.MOV.U32 R5, RZ, RZ, R15 ;  /* 0x000000ffff057224 */ /* 0x000fca00078e000f */
[----:B------:R-:W-:Y:S01]  /*0580*/  STG.E.64 desc[UR10][R2.64+0x800], R4 ;  /* 0x0008000402007986 */ /* 0x000fe2000c101b0a */
[----:B------:R-:W-:Y:S05]  /*0590*/  EXIT ;  /* 0x000000000000794d */ /* 0x000fea0003800000 */
.L_x_29:
        /* <DEDUP_REMOVED lines=8> */
.L_x_28:
        /* <DEDUP_REMOVED lines=32> */
.L_x_38:
        /* <DEDUP_REMOVED lines=22> */
.L_x_37:
[----:B------:R-:W-:Y:S02]  /*0980*/  IMAD.MOV.U32 R6, RZ, RZ, R15 ;  /* 0x000000ffff067224 */ /* 0x000fe400078e000f */
[----:B------:R-:W-:-:S05]  /*0990*/  IMAD.MOV.U32 R7, RZ, RZ, R16 ;  /* 0x000000ffff077224 */ /* 0x000fca00078e0010 */
[----:B------:R0:W-:Y:S02]  /*09a0*/  STG.E.64 desc[UR10][R2.64], R6 ;  /* 0x0000000602007986 */ /* 0x0001e4000c101b0a */
.L_x_36:
[----:B------:R-:W-:Y:S05]  /*09b0*/  BSYNC.RECONVERGENT B0 ;  /* 0x0000000000007941 */ /* 0x000fea0003800200 */
.L_x_35:
        /* <DEDUP_REMOVED lines=17> */
.L_x_40:
        /* <DEDUP_REMOVED lines=22> */
.L_x_39:
[----:B------:R-:W-:Y:S02]  /*0c30*/  IMAD.MOV.U32 R4, RZ, RZ, R13 ;  /* 0x000000ffff047224 */ /* 0x000fe400078e000d */
[----:B------:R-:W-:-:S05]  /*0c40*/  IMAD.MOV.U32 R5, RZ, RZ, R15 ;  /* 0x000000ffff057224 */ /* 0x000fca00078e000f */
[----:B------:R-:W-:Y:S01]  /*0c50*/  STG.E.64 desc[UR10][R2.64+0x800], R4 ;  /* 0x0008000402007986 */ /* 0x000fe2000c101b0a */
[----:B------:R-:W-:Y:S05]  /*0c60*/  EXIT ;  /* 0x000000000000794d */ /* 0x000fea0003800000 */
.L_x_34:
        /* <DEDUP_REMOVED lines=16> */
.L_x_41:
        /* <DEDUP_REMOVED lines=9> */
.L_x_115:


//--------------------- .text._ZN3cub18CUB_300001_SM_10006detail8for_each13static_kernelINS2_12policy_hub_t12policy_500_tElNS2_12op_wrapper_tIlN6thrust24THRUST_300001_SM_1000_NS6system6detail7generic6detail21binary_search_functorINS8_6detail15normal_iteratorINS8_10device_ptrIiEEEEN4cuda3std3__44lessIiEENSC_3lbfEEENS8_12zip_iteratorINSL_5tupleIJNSF_INS8_7pointerIiNS8_8cuda_cub5par_tENS8_11use_defaultESV_EEEENSF_INSS_IlSU_SV_SV_EEEEEEEEEEEEEvT0_T1_ --------------------------
	.section	.text._ZN3cub18CUB_300001_SM_10006detail8for_each13static_kernelINS2_12policy_hub_t12policy_500_tElNS2_12op_wrapper_tIlN6thrust24THRUST_300001_SM_1000_NS6system6detail7generic6detail21binary_search_functorINS8_6detail15normal_iteratorINS8_10device_ptrIiEEEEN4cuda3std3__44lessIiEENSC_3lbfEEENS8_12zip_iteratorINSL_5tupleIJNSF_INS8_7pointerIiNS8_8cuda_cub5par_tENS8_11use_defaultESV_EEEENSF_INSS_IlSU_SV_SV_EEEEEEEEEEEEEvT0_T1_,"ax",@progbits
	.align	128
        .global         _ZN3cub18CUB_300001_SM_10006detail8for_each13static_kernelINS2_12policy_hub_t12policy_500_tElNS2_12op_wrapper_tIlN6thrust24THRUST_300001_SM_1000_NS6system6detail7generic6detail21binary_search_functorINS8_6detail15normal_iteratorINS8_10device_ptrIiEEEEN4cuda3std3__44lessIiEENSC_3lbfEEENS8_12zip_iteratorINSL_5tupleIJNSF_INS8_7pointerIiNS8_8cuda_cub5par_tENS8_11use_defaultESV_EEEENSF_INSS_IlSU_SV_SV_EEEEEEEEEEEEEvT0_T1_
        .type           _ZN3cub18CUB_300001_SM_10006detail8for_each13static_kernelINS2_12policy_hub_t12policy_500_tElNS2_12op_wrapper_tIlN6thrust24THRUST_300001_SM_1000_NS6system6detail7generic6detail21binary_search_functorINS8_6detail15normal_iteratorINS8_10device_ptrIiEEEEN4cuda3std3__44lessIiEENSC_3lbfEEENS8_12zip_iteratorINSL_5tupleIJNSF_INS8_7pointerIiNS8_8cuda_cub5par_tENS8_11use_defaultESV_EEEENSF_INSS_IlSU_SV_SV_EEEEEEEEEEEEEvT0_T1_,@function
        .size           _ZN3cub18CUB_300001_SM_10006detail8for_each13static_kernelINS2_12policy_hub_t12policy_500_tElNS2_12op_wrapper_tIlN6thrust24THRUST_300001_SM_1000_NS6system6detail7generic6detail21binary_search_functorINS8_6detail15normal_iteratorINS8_10device_ptrIiEEEEN4cuda3std3__44lessIiEENSC_3lbfEEENS8_12zip_iteratorINSL_5tupleIJNSF_INS8_7pointerIiNS8_8cuda_cub5par_tENS8_11use_defaultESV_EEEENSF_INSS_IlSU_SV_SV_EEEEEEEEEEEEEvT0_T1_,(.L_x_116 - _ZN3cub18CUB_300001_SM_10006detail8for_each13static_kernelINS2_12policy_hub_t12policy_500_tElNS2_12op_wrapper_tIlN6thrust24THRUST_300001_SM_1000_NS6system6detail7generic6detail21binary_search_functorINS8_6detail15normal_iteratorINS8_10device_ptrIiEEEEN4cuda3std3__44lessIiEENSC_3lbfEEENS8_12zip_iteratorINSL_5tupleIJNSF_INS8_7pointerIiNS8_8cuda_cub5par_tENS8_11use_defaultESV_EEEENSF_INSS_IlSU_SV_SV_EEEEEEEEEEEEEvT0_T1_)
        .other          _ZN3cub18CUB_300001_SM_10006detail8for_each13static_kernelINS2_12policy_hub_t12policy_500_tElNS2_12op_wrapper_tIlN6thrust24THRUST_300001_SM_1000_NS6system6detail7generic6detail21binary_search_functorINS8_6detail15normal_iteratorINS8_10device_ptrIiEEEEN4cuda3std3__44lessIiEENSC_3lbfEEENS8_12zip_iteratorINSL_5tupleIJNSF_INS8_7pointerIiNS8_8cuda_cub5par_tENS8_11use_defaultESV_EEEENSF_INSS_IlSU_SV_SV_EEEEEEEEEEEEEvT0_T1_,@"STO_CUDA_ENTRY STV_DEFAULT"
_ZN3cub18CUB_300001_SM_10006detail8for_each13static_kernelINS2_12policy_hub_t12policy_500_tElNS2_12op_wrapper_tIlN6thrust24THRUST_300001_SM_1000_NS6system6detail7generic6detail21binary_search_functorINS8_6detail15normal_iteratorINS8_10device_ptrIiEEEEN4cuda3std3__44lessIiEENSC_3lbfEEENS8_12zip_iteratorINSL_5tupleIJNSF_INS8_7pointerIiNS8_8cuda_cub5par_tENS8_11use_defaultESV_EEEENSF_INSS_IlSU_SV_SV_EEEEEEEEEEEEEvT0_T1_:
.text._ZN3cub18CUB_300001_SM_10006detail8for_each13static_kernelINS2_12policy_hub_t12policy_500_tElNS2_12op_wrapper_tIlN6thrust24THRUST_300001_SM_1000_NS6system6detail7generic6detail21binary_search_functorINS8_6detail15normal_iteratorINS8_10device_ptrIiEEEEN4cuda3std3__44lessIiEENSC_3lbfEEENS8_12zip_iteratorINSL_5tupleIJNSF_INS8_7pointerIiNS8_8cuda_cub5par_tENS8_11use_defaultESV_EEEENSF_INSS_IlSU_SV_SV_EEEEEEEEEEEEEvT0_T1_:
        /* <DEDUP_REMOVED lines=35> */
.L_x_45:
        /* <DEDUP_REMOVED lines=22> */
.L_x_44:
[----:B------:R-:W-:Y:S02]  /*0390*/  IMAD.MOV.U32 R8, RZ, RZ, R16 ;  /* 0x000000ffff087224 */ /* 0x000fe400078e0010 */
[----:B------:R-:W-:-:S05]  /*03a0*/  IMAD.MOV.U32 R9, RZ, RZ, R17 ;  /* 0x000000ffff097224 */ /* 0x000fca00078e0011 */
[----:B------:R0:W-:Y:S04]  /*03b0*/  STG.E.64 desc[UR10][R2.64], R8 ;  /* 0x0000000802007986 */ /* 0x0001e8000c101b0a */
[----:B------:R0:W5:Y:S01]  /*03c0*/  LDG.E R5, desc[UR10][R6.64+0x400] ;  /* 0x0004000a06057981 */ /* 0x000162000c1e1900 */
[----:B------:R-:W-:Y:S01]  /*03d0*/  BSSY.RECONVERGENT B0, `(.L_x_46) ;  /* 0x0000018000007945 */ /* 0x000fe20003800200 */
[----:B------:R-:W-:Y:S02]  /*03e0*/  IMAD.MOV.U32 R13, RZ, RZ, RZ ;  /* 0x000000ffff0d7224 */ /* 0x000fe400078e00ff */
[----:B------:R-:W-:-:S07]  /*03f0*/  IMAD.MOV.U32 R15, RZ, RZ, RZ ;  /* 0x000000ffff0f7224 */ /* 0x000fce00078e00ff */
.L_x_47:
        /* <DEDUP_REMOVED lines=22> */
.L_x_46:
[----:B------:R-:W-:Y:S02]  /*0560*/  IMAD.MOV.U32 R4, RZ, RZ, R13 ;  /* 0x000000ffff047224 */ /* 0x000fe400078e000d */
[----:B------:R-:W-:-:S05]  /*0570*/  IMAD.MOV.U32 R5, RZ, RZ, R15 ;  /* 0x000000ffff057224 */ /* 0x000fca00078e000f */
[----:B------:R-:W-:Y:S01]  /*0580*/  STG.E.64 desc[UR10][R2.64+0x800], R4 ;  /* 0x0008000402007986 */ /* 0x000fe2000c101b0a */
[----:B------:R-:W-:Y:S05]  /*0590*/  EXIT ;  /* 0x000000000000794d */ /* 0x000fea0003800000 */
.L_x_43:
        /* <DEDUP_REMOVED lines=8> */
.L_x_42:
        /* <DEDUP_REMOVED lines=32> */
.L_x_52:
        /* <DEDUP_REMOVED lines=22> */
.L_x_51:
[----:B------:R-:W-:Y:S02]  /*0980*/  IMAD.MOV.U32 R6, RZ, RZ, R15 ;  /* 0x000000ffff067224 */ /* 0x000fe400078e000f */
[----:B------:R-:W-:-:S05]  /*0990*/  IMAD.MOV.U32 R7, RZ, RZ, R16 ;  /* 0x000000ffff077224 */ /* 0x000fca00078e0010 */
[----:B------:R0:W-:Y:S02]  /*09a0*/  STG.E.64 desc[UR10][R2.64], R6 ;  /* 0x0000000602007986 */ /* 0x0001e4000c101b0a */
.L_x_50:
[----:B------:R-:W-:Y:S05]  /*09b0*/  BSYNC.RECONVERGENT B0 ;  /* 0x0000000000007941 */ /* 0x000fea0003800200 */
.L_x_49:
        /* <DEDUP_REMOVED lines=17> */
.L_x_54:
        /* <DEDUP_REMOVED lines=22> */
.L_x_53:
[----:B------:R-:W-:Y:S02]  /*0c30*/  IMAD.MOV.U32 R4, RZ, RZ, R13 ;  /* 0x000000ffff047224 */ /* 0x000fe400078e000d */
[----:B------:R-:W-:-:S05]  /*0c40*/  IMAD.MOV.U32 R5, RZ, RZ, R15 ;  /* 0x000000ffff057224 */ /* 0x000fca00078e000f */
[----:B------:R-:W-:Y:S01]  /*0c50*/  STG.E.64 desc[UR10][R2.64+0x800], R4 ;  /* 0x0008000402007986 */ /* 0x000fe2000c101b0a */
[----:B------:R-:W-:Y:S05]  /*0c60*/  EXIT ;  /* 0x000000000000794d */ /* 0x000fea0003800000 */
.L_x_48:
        /* <DEDUP_REMOVED lines=16> */
.L_x_55:
        /* <DEDUP_REMOVED lines=9> */
.L_x_116:


//--------------------- .text._ZN3cub18CUB_300001_SM_10006detail8for_each13static_kernelINS2_12policy_hub_t12policy_500_tElNS2_12op_wrapper_tIlN6thrust24THRUST_300001_SM_1000_NS6system6detail7generic6detail21binary_search_functorINS8_6detail15normal_iteratorINS8_10device_ptrIiEEEENSC_18binary_search_lessENSC_3ubfEEENS8_12zip_iteratorIN4cuda3std3__45tupleIJNSF_INS8_7pointerIiNS8_8cuda_cub3tagENS8_11use_defaultESU_EEEENSF_INSR_IlST_SU_SU_EEEEEEEEEEEEEvT0_T1_ --------------------------
	.section	.text._ZN3cub18CUB_300001_SM_10006detail8for_each13static_kernelINS2_12policy_hub_t12policy_500_tElNS2_12op_wrapper_tIlN6thrust24THRUST_300001_SM_1000_NS6system6detail7generic6detail21binary_search_functorINS8_6detail15normal_iteratorINS8_10device_ptrIiEEEENSC_18binary_search_lessENSC_3ubfEEENS8_12zip_iteratorIN4cuda3std3__45tupleIJNSF_INS8_7pointerIiNS8_8cuda_cub3tagENS8_11use_defaultESU_EEEENSF_INSR_IlST_SU_SU_EEEEEEEEEEEEEvT0_T1_,"ax",@progbits
	.align	128
        .global         _ZN3cub18CUB_300001_SM_10006detail8for_each13static_kernelINS2_12policy_hub_t12policy_500_tElNS2_12op_wrapper_tIlN6thrust24THRUST_300001_SM_1000_NS6system6detail7generic6detail21binary_search_functorINS8_6detail15normal_iteratorINS8_10device_ptrIiEEEENSC_18binary_search_lessENSC_3ubfEEENS8_12zip_iteratorIN4cuda3std3__45tupleIJNSF_INS8_7pointerIiNS8_8cuda_cub3tagENS8_11use_defaultESU_EEEENSF_INSR_IlST_SU_SU_EEEEEEEEEEEEEvT0_T1_
        .type           _ZN3cub18CUB_300001_SM_10006detail8for_each13static_kernelINS2_12policy_hub_t12policy_500_tElNS2_12op_wrapper_tIlN6thrust24THRUST_300001_SM_1000_NS6system6detail7generic6detail21binary_search_functorINS8_6detail15normal_iteratorINS8_10device_ptrIiEEEENSC_18binary_search_lessENSC_3ubfEEENS8_12zip_iteratorIN4cuda3std3__45tupleIJNSF_INS8_7pointerIiNS8_8cuda_cub3tagENS8_11use_defaultESU_EEEENSF_INSR_IlST_SU_SU_EEEEEEEEEEEEEvT0_T1_,@function
        .size           _ZN3cub18CUB_300001_SM_10006detail8for_each13static_kernelINS2_12policy_hub_t12policy_500_tElNS2_12op_wrapper_tIlN6thrust24THRUST_300001_SM_1000_NS6system6detail7generic6detail21binary_search_functorINS8_6detail15normal_iteratorINS8_10device_ptrIiEEEENSC_18binary_search_lessENSC_3ubfEEENS8_12zip_iteratorIN4cuda3std3__45tupleIJNSF_INS8_7pointerIiNS8_8cuda_cub3tagENS8_11use_defaultESU_EEEENSF_INSR_IlST_SU_SU_EEEEEEEEEEEEEvT0_T1_,(.L_x_117 - _ZN3cub18CUB_300001_SM_10006detail8for_each13static_kernelINS2_12policy_hub_t12policy_500_tElNS2_12op_wrapper_tIlN6thrust24THRUST_300001_SM_1000_NS6system6detail7generic6detail21binary_search_functorINS8_6detail15normal_iteratorINS8_10device_ptrIiEEEENSC_18binary_search_lessENSC_3ubfEEENS8_12zip_iteratorIN4cuda3std3__45tupleIJNSF_INS8_7pointerIiNS8_8cuda_cub3tagENS8_11use_defaultESU_EEEENSF_INSR_IlST_SU_SU_EEEEEEEEEEEEEvT0_T1_)
        .other          _ZN3cub18CUB_300001_SM_10006detail8for_each13static_kernelINS2_12policy_hub_t12policy_500_tElNS2_12op_wrapper_tIlN6thrust24THRUST_300001_SM_1000_NS6system6detail7generic6detail21binary_search_functorINS8_6detail15normal_iteratorINS8_10device_ptrIiEEEENSC_18binary_search_lessENSC_3ubfEEENS8_12zip_iteratorIN4cuda3std3__45tupleIJNSF_INS8_7pointerIiNS8_8cuda_cub3tagENS8_11use_defaultESU_EEEENSF_INSR_IlST_SU_SU_EEEEEEEEEEEEEvT0_T1_,@"STO_CUDA_ENTRY STV_DEFAULT"
_ZN3cub18CUB_300001_SM_10006detail8for_each13static_kernelINS2_12policy_hub_t12policy_500_tElNS2_12op_wrapper_tIlN6thrust24THRUST_300001_SM_1000_NS6system6detail7generic6detail21binary_search_functorINS8_6detail15normal_iteratorINS8_10device_ptrIiEEEENSC_18binary_search_lessENSC_3ubfEEENS8_12zip_iteratorIN4cuda3std3__45tupleIJNSF_INS8_7pointerIiNS8_8cuda_cub3tagENS8_11use_defaultESU_EEEENSF_INSR_IlST_SU_SU_EEEEEEEEEEEEEvT0_T1_:
.text._ZN3cub18CUB_300001_SM_10006detail8for_each13static_kernelINS2_12policy_hub_t12policy_500_tElNS2_12op_wrapper_tIlN6thrust24THRUST_300001_SM_1000_NS6system6detail7generic6detail21binary_search_functorINS8_6detail15normal_iteratorINS8_10device_ptrIiEEEENSC_18binary_search_lessENSC_3ubfEEENS8_12zip_iteratorIN4cuda3std3__45tupleIJNSF_INS8_7pointerIiNS8_8cuda_cub3tagENS8_11use_defaultESU_EEEENSF_INSR_IlST_SU_SU_EEEEEEEEEEEEEvT0_T1_:
        /* <DEDUP_REMOVED lines=35> */
.L_x_59:
        /* <DEDUP_REMOVED lines=22> */
.L_x_58:
[----:B------:R-:W-:Y:S02]  /*0390*/  IMAD.MOV.U32 R8, RZ, RZ, R16 ;  /* 0x000000ffff087224 */ /* 0x000fe400078e0010 */
[----:B------:R-:W-:-:S05]  /*03a0*/  IMAD.MOV.U32 R9, RZ, RZ, R17 ;  /* 0x000000ffff097224 */ /* 0x000fca00078e0011 */
[----:B------:R0:W-:Y:S04]  /*03b0*/  STG.E.64 desc[UR10][R2.64], R8 ;  /* 0x0000000802007986 */ /* 0x0001e8000c101b0a */
[----:B------:R0:W5:Y:S01]  /*03c0*/  LDG.E R5, desc[UR10][R6.64+0x400] ;  /* 0x0004000a06057981 */ /* 0x000162000c1e1900 */
[----:B------:R-:W-:Y:S01]  /*03d0*/  BSSY.RECONVERGENT B0, `(.L_x_60) ;  /* 0x0000018000007945 */ /* 0x000fe20003800200 */
[----:B------:R-:W-:Y:S02]  /*03e0*/  IMAD.MOV.U32 R13, RZ, RZ, RZ ;  /* 0x000000ffff0d7224 */ /* 0x000fe400078e00ff */
[----:B------:R-:W-:-:S07]  /*03f0*/  IMAD.MOV.U32 R15, RZ, RZ, RZ ;  /* 0x000000ffff0f7224 */ /* 0x000fce00078e00ff */
.L_x_61:
        /* <DEDUP_REMOVED lines=22> */
.L_x_60:
[----:B------:R-:W-:Y:S02]  /*0560*/  IMAD.MOV.U32 R4, RZ, RZ, R13 ;  /* 0x000000ffff047224 */ /* 0x000fe400078e000d */
[----:B------:R-:W-:-:S05]  /*0570*/  IMAD.MOV.U32 R5, RZ, RZ, R15 ;  /* 0x000000ffff057224 */ /* 0x000fca00078e000f */
[----:B------:R-:W-:Y:S01]  /*0580*/  STG.E.64 desc[UR10][R2.64+0x800], R4 ;  /* 0x0008000402007986 */ /* 0x000fe2000c101b0a */
[----:B------:R-:W-:Y:S05]  /*0590*/  EXIT ;  /* 0x000000000000794d */ /* 0x000fea0003800000 */
.L_x_57:
        /* <DEDUP_REMOVED lines=8> */
.L_x_56:
        /* <DEDUP_REMOVED lines=32> */
.L_x_66:
        /* <DEDUP_REMOVED lines=22> */
.L_x_65:
[----:B------:R-:W-:Y:S02]  /*0980*/  IMAD.MOV.U32 R6, RZ, RZ, R15 ;  /* 0x000000ffff067224 */ /* 0x000fe400078e000f */
[----:B------:R-:W-:-:S05]  /*0990*/  IMAD.MOV.U32 R7, RZ, RZ, R16 ;  /* 0x000000ffff077224 */ /* 0x000fca00078e0010 */
[----:B------:R0:W-:Y:S02]  /*09a0*/  STG.E.64 desc[UR10][R2.64], R6 ;  /* 0x0000000602007986 */ /* 0x0001e4000c101b0a */
.L_x_64:
[----:B------:R-:W-:Y:S05]  /*09b0*/  BSYNC.RECONVERGENT B0 ;  /* 0x0000000000007941 */ /* 0x000fea0003800200 */
.L_x_63:
        /* <DEDUP_REMOVED lines=17> */
.L_x_68:
        /* <DEDUP_REMOVED lines=22> */
.L_x_67:
[----:B------:R-:W-:Y:S02]  /*0c30*/  IMAD.MOV.U32 R4, RZ, RZ, R13 ;  /* 0x000000ffff047224 */ /* 0x000fe400078e000d */
[----:B------:R-:W-:-:S05]  /*0c40*/  IMAD.MOV.U32 R5, RZ, RZ, R15 ;  /* 0x000000ffff057224 */ /* 0x000fca00078e000f */
[----:B------:R-:W-:Y:S01]  /*0c50*/  STG.E.64 desc[UR10][R2.64+0x800], R4 ;  /* 0x0008000402007986 */ /* 0x000fe2000c101b0a */
[----:B------:R-:W-:Y:S05]  /*0c60*/  EXIT ;  /* 0x000000000000794d */ /* 0x000fea0003800000 */
.L_x_62:
        /* <DEDUP_REMOVED lines=16> */
.L_x_69:
        /* <DEDUP_REMOVED lines=9> */
.L_x_117:


//--------------------- .text._ZN3cub18CUB_300001_SM_10006detail8for_each13static_kernelINS2_12policy_hub_t12policy_500_tElNS2_12op_wrapper_tIlN6thrust24THRUST_300001_SM_1000_NS6system6detail7generic6detail21binary_search_functorINS8_6detail15normal_iteratorINS8_10device_ptrIiEEEENSC_18binary_search_lessENSC_3lbfEEENS8_12zip_iteratorIN4cuda3std3__45tupleIJNSF_INS8_7pointerIiNS8_8cuda_cub3tagENS8_11use_defaultESU_EEEENSF_INSR_IlST_SU_SU_EEEEEEEEEEEEEvT0_T1_ --------------------------
	.section	.text._ZN3cub18CUB_300001_SM_10006detail8for_each13static_kernelINS2_12policy_hub_t12policy_500_tElNS2_12op_wrapper_tIlN6thrust24THRUST_300001_SM_1000_NS6system6detail7generic6detail21binary_search_functorINS8_6detail15normal_iteratorINS8_10device_ptrIiEEEENSC_18binary_search_lessENSC_3lbfEEENS8_12zip_iteratorIN4cuda3std3__45tupleIJNSF_INS8_7pointerIiNS8_8cuda_cub3tagENS8_11use_defaultESU_EEEENSF_INSR_IlST_SU_SU_EEEEEEEEEEEEEvT0_T1_,"ax",@progbits
	.align	128
        .global         _ZN3cub18CUB_300001_SM_10006detail8for_each13static_kernelINS2_12policy_hub_t12policy_500_tElNS2_12op_wrapper_tIlN6thrust24THRUST_300001_SM_1000_NS6system6detail7generic6detail21binary_search_functorINS8_6detail15normal_iteratorINS8_10device_ptrIiEEEENSC_18binary_search_lessENSC_3lbfEEENS8_12zip_iteratorIN4cuda3std3__45tupleIJNSF_INS8_7pointerIiNS8_8cuda_cub3tagENS8_11use_defaultESU_EEEENSF_INSR_IlST_SU_SU_EEEEEEEEEEEEEvT0_T1_
        .type           _ZN3cub18CUB_300001_SM_10006detail8for_each13static_kernelINS2_12policy_hub_t12policy_500_tElNS2_12op_wrapper_tIlN6thrust24THRUST_300001_SM_1000_NS6system6detail7generic6detail21binary_search_functorINS8_6detail15normal_iteratorINS8_10device_ptrIiEEEENSC_18binary_search_lessENSC_3lbfEEENS8_12zip_iteratorIN4cuda3std3__45tupleIJNSF_INS8_7pointerIiNS8_8cuda_cub3tagENS8_11use_defaultESU_EEEENSF_INSR_IlST_SU_SU_EEEEEEEEEEEEEvT0_T1_,@function
        .size           _ZN3cub18CUB_300001_SM_10006detail8for_each13static_kernelINS2_12policy_hub_t12policy_500_tElNS2_12op_wrapper_tIlN6thrust24THRUST_300001_SM_1000_NS6system6detail7generic6detail21binary_search_functorINS8_6detail15normal_iteratorINS8_10device_ptrIiEEEENSC_18binary_search_lessENSC_3lbfEEENS8_12zip_iteratorIN4cuda3std3__45tupleIJNSF_INS8_7pointerIiNS8_8cuda_cub3tagENS8_11use_defaultESU_EEEENSF_INSR_IlST_SU_SU_EEEEEEEEEEEEEvT0_T1_,(.L_x_118 - _ZN3cub18CUB_300001_SM_10006detail8for_each13static_kernelINS2_12policy_hub_t12policy_500_tElNS2_12op_wrapper_tIlN6thrust24THRUST_300001_SM_1000_NS6system6detail7generic6detail21binary_search_functorINS8_6detail15normal_iteratorINS8_10device_ptrIiEEEENSC_18binary_search_lessENSC_3lbfEEENS8_12zip_iteratorIN4cuda3std3__45tupleIJNSF_INS8_7pointerIiNS8_8cuda_cub3tagENS8_11use_defaultESU_EEEENSF_INSR_IlST_SU_SU_EEEEEEEEEEEEEvT0_T1_)
        .other          _ZN3cub18CUB_300001_SM_10006detail8for_each13static_kernelINS2_12policy_hub_t12policy_500_tElNS2_12op_wrapper_tIlN6thrust24THRUST_300001_SM_1000_NS6system6detail7generic6detail21binary_search_functorINS8_6detail15normal_iteratorINS8_10device_ptrIiEEEENSC_18binary_search_lessENSC_3lbfEEENS8_12zip_iteratorIN4cuda3std3__45tupleIJNSF_INS8_7pointerIiNS8_8cuda_cub3tagENS8_11use_defaultESU_EEEENSF_INSR_IlST_SU_SU_EEEEEEEEEEEEEvT0_T1_,@"STO_CUDA_ENTRY STV_DEFAULT"
_ZN3cub18CUB_300001_SM_10006detail8for_each13static_kernelINS2_12policy_hub_t12policy_500_tElNS2_12op_wrapper_tIlN6thrust24THRUST_300001_SM_1000_NS6system6detail7generic6detail21binary_search_functorINS8_6detail15normal_iteratorINS8_10device_ptrIiEEEENSC_18binary_search_lessENSC_3lbfEEENS8_12zip_iteratorIN4cuda3std3__45tupleIJNSF_INS8_7pointerIiNS8_8cuda_cub3tagENS8_11use_defaultESU_EEEENSF_INSR_IlST_SU_SU_EEEEEEEEEEEEEvT0_T1_:
.text._ZN3cub18CUB_300001_SM_10006detail8for_each13static_kernelINS2_12policy_hub_t12policy_500_tElNS2_12op_wrapper_tIlN6thrust24THRUST_300001_SM_1000_NS6system6detail7generic6detail21binary_search_functorINS8_6detail15normal_iteratorINS8_10device_ptrIiEEEENSC_18binary_search_lessENSC_3lbfEEENS8_12zip_iteratorIN4cuda3std3__45tupleIJNSF_INS8_7pointerIiNS8_8cuda_cub3tagENS8_11use_defaultESU_EEEENSF_INSR_IlST_SU_SU_EEEEEEEEEEEEEvT0_T1_:
        /* <DEDUP_REMOVED lines=35> */
.L_x_73:
        /* <DEDUP_REMOVED lines=22> */
.L_x_72:
[----:B------:R-:W-:Y:S02]  /*0390*/  IMAD.MOV.U32 R8, RZ, RZ, R16 ;  /* 0x000000ffff087224 */ /* 0x000fe400078e0010 */
[----:B------:R-:W-:-:S05]  /*03a0*/  IMAD.MOV.U32 R9, RZ, RZ, R17 ;  /* 0x000000ffff097224 */ /* 0x000fca00078e0011 */
[----:B------:R0:W-:Y:S04]  /*03b0*/  STG.E.64 desc[UR10][R2.64], R8 ;  /* 0x0000000802007986 */ /* 0x0001e8000c101b0a */
[----:B------:R0:W5:Y:S01]  /*03c0*/  LDG.E R5, desc[UR10][R6.64+0x400] ;  /* 0x0004000a06057981 */ /* 0x000162000c1e1900 */
[----:B------:R-:W-:Y:S01]  /*03d0*/  BSSY.RECONVERGENT B0, `(.L_x_74) ;  /* 0x0000018000007945 */ /* 0x000fe20003800200 */
[----:B------:R-:W-:Y:S02]  /*03e0*/  IMAD.MOV.U32 R13, RZ, RZ, RZ ;  /* 0x000000ffff0d7224 */ /* 0x000fe400078e00ff */
[----:B------:R-:W-:-:S07]  /*03f0*/  IMAD.MOV.U32 R15, RZ, RZ, RZ ;  /* 0x000000ffff0f7224 */ /* 0x000fce00078e00ff */
.L_x_75:
        /* <DEDUP_REMOVED lines=22> */
.L_x_74:
[----:B------:R-:W-:Y:S02]  /*0560*/  IMAD.MOV.U32 R4, RZ, RZ, R13 ;  /* 0x000000ffff047224 */ /* 0x000fe400078e000d */
[----:B------:R-:W-:-:S05]  /*0570*/  IMAD.MOV.U32 R5, RZ, RZ, R15 ;  /* 0x000000ffff057224 */ /* 0x000fca00078e000f */
[----:B------:R-:W-:Y:S01]  /*0580*/  STG.E.64 desc[UR10][R2.64+0x800], R4 ;  /* 0x0008000402007986 */ /* 0x000fe2000c101b0a */
[----:B------:R-:W-:Y:S05]  /*0590*/  EXIT ;  /* 0x000000000000794d */ /* 0x000fea0003800000 */
.L_x_71:
        /* <DEDUP_REMOVED lines=8> */
.L_x_70:
        /* <DEDUP_REMOVED lines=32> */
.L_x_80:
        /* <DEDUP_REMOVED lines=22> */
.L_x_79:
[----:B------:R-:W-:Y:S02]  /*0980*/  IMAD.MOV.U32 R6, RZ, RZ, R15 ;  /* 0x000000ffff067224 */ /* 0x000fe400078e000f */
[----:B------:R-:W-:-:S05]  /*0990*/  IMAD.MOV.U32 R7, RZ, RZ, R16 ;  /* 0x000000ffff077224 */ /* 0x000fca00078e0010 */
[----:B------:R0:W-:Y:S02]  /*09a0*/  STG.E.64 desc[UR10][R2.64], R6 ;  /* 0x0000000602007986 */ /* 0x0001e4000c101b0a */
.L_x_78:
[----:B------:R-:W-:Y:S05]  /*09b0*/  BSYNC.RECONVERGENT B0 ;  /* 0x0000000000007941 */ /* 0x000fea0003800200 */
.L_x_77:
        /* <DEDUP_REMOVED lines=17> */
.L_x_82:
        /* <DEDUP_REMOVED lines=22> */
.L_x_81:
[----:B------:R-:W-:Y:S02]  /*0c30*/  IMAD.MOV.U32 R4, RZ, RZ, R13 ;  /* 0x000000ffff047224 */ /* 0x000fe400078e000d */
[----:B------:R-:W-:-:S05]  /*0c40*/  IMAD.MOV.U32 R5, RZ, RZ, R15 ;  /* 0x000000ffff057224 */ /* 0x000fca00078e000f */
[----:B------:R-:W-:Y:S01]  /*0c50*/  STG.E.64 desc[UR10][R2.64+0x800], R4 ;  /* 0x0008000402007986 */ /* 0x000fe2000c101b0a */
[----:B------:R-:W-:Y:S05]  /*0c60*/  EXIT ;  /* 0x000000000000794d */ /* 0x000fea0003800000 */
.L_x_76:
        /* <DEDUP_REMOVED lines=16> */
.L_x_83:
        /* <DEDUP_REMOVED lines=9> */
.L_x_118:


//--------------------- .text._ZN3cub18CUB_300001_SM_10006detail8for_each13static_kernelINS2_12policy_hub_t12policy_500_tElNS2_12op_wrapper_tIlN6thrust24THRUST_300001_SM_1000_NS6system6detail7generic6detail21binary_search_functorINS8_6detail15normal_iteratorINS8_10device_ptrIiEEEENSC_18binary_search_lessENSC_3ubfEEENS8_12zip_iteratorIN4cuda3std3__45tupleIJNSF_INS8_7pointerIiNS8_8cuda_cub5par_tENS8_11use_defaultESU_EEEENSF_INSR_IlST_SU_SU_EEEEEEEEEEEEEvT0_T1_ --------------------------
	.section	.text._ZN3cub18CUB_300001_SM_10006detail8for_each13static_kernelINS2_12policy_hub_t12policy_500_tElNS2_12op_wrapper_tIlN6thrust24THRUST_300001_SM_1000_NS6system6detail7generic6detail21binary_search_functorINS8_6detail15normal_iteratorINS8_10device_ptrIiEEEENSC_18binary_search_lessENSC_3ubfEEENS8_12zip_iteratorIN4cuda3std3__45tupleIJNSF_INS8_7pointerIiNS8_8cuda_cub5par_tENS8_11use_defaultESU_EEEENSF_INSR_IlST_SU_SU_EEEEEEEEEEEEEvT0_T1_,"ax",@progbits
	.align	128
        .global         _ZN3cub18CUB_300001_SM_10006detail8for_each13static_kernelINS2_12policy_hub_t12policy_500_tElNS2_12op_wrapper_tIlN6thrust24THRUST_300001_SM_1000_NS6system6detail7generic6detail21binary_search_functorINS8_6detail15normal_iteratorINS8_10device_ptrIiEEEENSC_18binary_search_lessENSC_3ubfEEENS8_12zip_iteratorIN4cuda3std3__45tupleIJNSF_INS8_7pointerIiNS8_8cuda_cub5par_tENS8_11use_defaultESU_EEEENSF_INSR_IlST_SU_SU_EEEEEEEEEEEEEvT0_T1_
        .type           _ZN3cub18CUB_300001_SM_10006detail8for_each13static_kernelINS2_12policy_hub_t12policy_500_tElNS2_12op_wrapper_tIlN6thrust24THRUST_300001_SM_1000_NS6system6detail7generic6detail21binary_search_functorINS8_6detail15normal_iteratorINS8_10device_ptrIiEEEENSC_18binary_search_lessENSC_3ubfEEENS8_12zip_iteratorIN4cuda3std3__45tupleIJNSF_INS8_7pointerIiNS8_8cuda_cub5par_tENS8_11use_defaultESU_EEEENSF_INSR_IlST_SU_SU_EEEEEEEEEEEEEvT0_T1_,@function
        .size           _ZN3cub18CUB_300001_SM_10006detail8for_each13static_kernelINS2_12policy_hub_t12policy_500_tElNS2_12op_wrapper_tIlN6thrust24THRUST_300001_SM_1000_NS6system6detail7generic6detail21binary_search_functorINS8_6detail15normal_iteratorINS8_10device_ptrIiEEEENSC_18binary_search_lessENSC_3ubfEEENS8_12zip_iteratorIN4cuda3std3__45tupleIJNSF_INS8_7pointerIiNS8_8cuda_cub5par_tENS8_11use_defaultESU_EEEENSF_INSR_IlST_SU_SU_EEEEEEEEEEEEEvT0_T1_,(.L_x_119 - _ZN3cub18CUB_300001_SM_10006detail8for_each13static_kernelINS2_12policy_hub_t12policy_500_tElNS2_12op_wrapper_tIlN6thrust24THRUST_300001_SM_1000_NS6system6detail7generic6detail21binary_search_functorINS8_6detail15normal_iteratorINS8_10device_ptrIiEEEENSC_18binary_search_lessENSC_3ubfEEENS8_12zip_iteratorIN4cuda3std3__45tupleIJNSF_INS8_7pointerIiNS8_8cuda_cub5par_tENS8_11use_defaultESU_EEEENSF_INSR_IlST_SU_SU_EEEEEEEEEEEEEvT0_T1_)
        .other          _ZN3cub18CUB_300001_SM_10006detail8for_each13static_kernelINS2_12policy_hub_t12policy_500_tElNS2_12op_wrapper_tIlN6thrust24THRUST_300001_SM_1000_NS6system6detail7generic6detail21binary_search_functorINS8_6detail15normal_iteratorINS8_10device_ptrIiEEEENSC_18binary_search_lessENSC_3ubfEEENS8_12zip_iteratorIN4cuda3std3__45tupleIJNSF_INS8_7pointerIiNS8_8cuda_cub5par_tENS8_11use_defaultESU_EEEENSF_INSR_IlST_SU_SU_EEEEEEEEEEEEEvT0_T1_,@"STO_CUDA_ENTRY STV_DEFAULT"
_ZN3cub18CUB_300001_SM_10006detail8for_each13static_kernelINS2_12policy_hub_t12policy_500_tElNS2_12op_wrapper_tIlN6thrust24THRUST_300001_SM_1000_NS6system6detail7generic6detail21binary_search_functorINS8_6detail15normal_iteratorINS8_10device_ptrIiEEEENSC_18binary_search_lessENSC_3ubfEEENS8_12zip_iteratorIN4cuda3std3__45tupleIJNSF_INS8_7pointerIiNS8_8cuda_cub5par_tENS8_11use_defaultESU_EEEENSF_INSR_IlST_SU_SU_EEEEEEEEEEEEEvT0_T1_:
.text._ZN3cub18CUB_300001_SM_10006detail8for_each13static_kernelINS2_12policy_hub_t12policy_500_tElNS2_12op_wrapper_tIlN6thrust24THRUST_300001_SM_1000_NS6system6detail7generic6detail21binary_search_functorINS8_6detail15normal_iteratorINS8_10device_ptrIiEEEENSC_18binary_search_lessENSC_3ubfEEENS8_12zip_iteratorIN4cuda3std3__45tupleIJNSF_INS8_7pointerIiNS8_8cuda_cub5par_tENS8_11use_defaultESU_EEEENSF_INSR_IlST_SU_SU_EEEEEEEEEEEEEvT0_T1_:
        /* <DEDUP_REMOVED lines=35> */
.L_x_87:
        /* <DEDUP_REMOVED lines=22> */
.L_x_86:
[----:B------:R-:W-:Y:S02]  /*0390*/  IMAD.MOV.U32 R8, RZ, RZ, R16 ;  /* 0x000000ffff087224 */ /* 0x000fe400078e0010 */
[----:B------:R-:W-:-:S05]  /*03a0*/  IMAD.MOV.U32 R9, RZ, RZ, R17 ;  /* 0x000000ffff097224 */ /* 0x000fca00078e0011 */
[----:B------:R0:W-:Y:S04]  /*03b0*/  STG.E.64 desc[UR10][R2.64], R8 ;  /* 0x0000000802007986 */ /* 0x0001e8000c101b0a */
[----:B------:R0:W5:Y:S01]  /*03c0*/  LDG.E R5, desc[UR10][R6.64+0x400] ;  /* 0x0004000a06057981 */ /* 0x000162000c1e1900 */
[----:B------:R-:W-:Y:S01]  /*03d0*/  BSSY.RECONVERGENT B0, `(.L_x_88) ;  /* 0x0000018000007945 */ /* 0x000fe20003800200 */
[----:B------:R-:W-:Y:S02]  /*03e0*/  IMAD.MOV.U32 R13, RZ, RZ, RZ ;  /* 0x000000ffff0d7224 */ /* 0x000fe400078e00ff */
[----:B------:R-:W-:-:S07]  /*03f0*/  IMAD.MOV.U32 R15, RZ, RZ, RZ ;  /* 0x000000ffff0f7224 */ /* 0x000fce00078e00ff */
.L_x_89:
        /* <DEDUP_REMOVED lines=22> */
.L_x_88:
[----:B------:R-:W-:Y:S02]  /*0560*/  IMAD.MOV.U32 R4, RZ, RZ, R13 ;  /* 0x000000ffff047224 */ /* 0x000fe400078e000d */
[----:B------:R-:W-:-:S05]  /*0570*/  IMAD.MOV.U32 R5, RZ, RZ, R15 ;  /* 0x000000ffff057224 */ /* 0x000fca00078e000f */
[----:B------:R-:W-:Y:S01]  /*0580*/  STG.E.64 desc[UR10][R2.64+0x800], R4 ;  /* 0x0008000402007986 */ /* 0x000fe2000c101b0a */
[----:B------:R-:W-:Y:S05]  /*0590*/  EXIT ;  /* 0x000000000000794d */ /* 0x000fea0003800000 */
.L_x_85:
        /* <DEDUP_REMOVED lines=8> */
.L_x_84:
        /* <DEDUP_REMOVED lines=32> */
.L_x_94:
        /* <DEDUP_REMOVED lines=22> */
.L_x_93:
[----:B------:R-:W-:Y:S02]  /*0980*/  IMAD.MOV.U32 R6, RZ, RZ, R15 ;  /* 0x000000ffff067224 */ /* 0x000fe400078e000f */
[----:B------:R-:W-:-:S05]  /*0990*/  IMAD.MOV.U32 R7, RZ, RZ, R16 ;  /* 0x000000ffff077224 */ /* 0x000fca00078e0010 */
[----:B------:R0:W-:Y:S02]  /*09a0*/  STG.E.64 desc[UR10][R2.64], R6 ;  /* 0x0000000602007986 */ /* 0x0001e4000c101b0a */
.L_x_92:
[----:B------:R-:W-:Y:S05]  /*09b0*/  BSYNC.RECONVERGENT B0 ;  /* 0x0000000000007941 */ /* 0x000fea0003800200 */
.L_x_91:
        /* <DEDUP_REMOVED lines=17> */
.L_x_96:
        /* <DEDUP_REMOVED lines=22> */
.L_x_95:
[----:B------:R-:W-:Y:S02]  /*0c30*/  IMAD.MOV.U32 R4, RZ, RZ, R13 ;  /* 0x000000ffff047224 */ /* 0x000fe400078e000d */
[----:B------:R-:W-:-:S05]  /*0c40*/  IMAD.MOV.U32 R5, RZ, RZ, R15 ;  /* 0x000000ffff057224 */ /* 0x000fca00078e000f */
[----:B------:R-:W-:Y:S01]  /*0c50*/  STG.E.64 desc[UR10][R2.64+0x800], R4 ;  /* 0x0008000402007986 */ /* 0x000fe2000c101b0a */
[----:B------:R-:W-:Y:S05]  /*0c60*/  EXIT ;  /* 0x000000000000794d */ /* 0x000fea0003800000 */
.L_x_90:
        /* <DEDUP_REMOVED lines=16> */
.L_x_97:
        /* <DEDUP_REMOVED lines=9> */
.L_x_119:


//--------------------- .text._ZN3cub18CUB_300001_SM_10006detail8for_each13static_kernelINS2_12policy_hub_t12policy_500_tElNS2_12op_wrapper_tIlN6thrust24THRUST_300001_SM_1000_NS6system6detail7generic6detail21binary_search_functorINS8_6detail15normal_iteratorINS8_10device_ptrIiEEEENSC_18binary_search_lessENSC_3lbfEEENS8_12zip_iteratorIN4cuda3std3__45tupleIJNSF_INS8_7pointerIiNS8_8cuda_cub5par_tENS8_11use_defaultESU_EEEENSF_INSR_IlST_SU_SU_EEEEEEEEEEEEEvT0_T1_ --------------------------
	.section	.text._ZN3cub18CUB_300001_SM_10006detail8for_each13static_kernelINS2_12policy_hub_t12policy_500_tElNS2_12op_wrapper_tIlN6thrust24THRUST_300001_SM_1000_NS6system6detail7generic6detail21binary_search_functorINS8_6detail15normal_iteratorINS8_10device_ptrIiEEEENSC_18binary_search_lessENSC_3lbfEEENS8_12zip_iteratorIN4cuda3std3__45tupleIJNSF_INS8_7pointerIiNS8_8cuda_cub5par_tENS8_11use_defaultESU_EEEENSF_INSR_IlST_SU_SU_EEEEEEEEEEEEEvT0_T1_,"ax",@progbits
	.align	128
        .global         _ZN3cub18CUB_300001_SM_10006detail8for_each13static_kernelINS2_12policy_hub_t12policy_500_tElNS2_12op_wrapper_tIlN6thrust24THRUST_300001_SM_1000_NS6system6detail7generic6detail21binary_search_functorINS8_6detail15normal_iteratorINS8_10device_ptrIiEEEENSC_18binary_search_lessENSC_3lbfEEENS8_12zip_iteratorIN4cuda3std3__45tupleIJNSF_INS8_7pointerIiNS8_8cuda_cub5par_tENS8_11use_defaultESU_EEEENSF_INSR_IlST_SU_SU_EEEEEEEEEEEEEvT0_T1_
        .type           _ZN3cub18CUB_300001_SM_10006detail8for_each13static_kernelINS2_12policy_hub_t12policy_500_tElNS2_12op_wrapper_tIlN6thrust24THRUST_300001_SM_1000_NS6system6detail7generic6detail21binary_search_functorINS8_6detail15normal_iteratorINS8_10device_ptrIiEEEENSC_18binary_search_lessENSC_3lbfEEENS8_12zip_iteratorIN4cuda3std3__45tupleIJNSF_INS8_7pointerIiNS8_8cuda_cub5par_tENS8_11use_defaultESU_EEEENSF_INSR_IlST_SU_SU_EEEEEEEEEEEEEvT0_T1_,@function
        .size           _ZN3cub18CUB_300001_SM_10006detail8for_each13static_kernelINS2_12policy_hub_t12policy_500_tElNS2_12op_wrapper_tIlN6thrust24THRUST_300001_SM_1000_NS6system6detail7generic6detail21binary_search_functorINS8_6detail15normal_iteratorINS8_10device_ptrIiEEEENSC_18binary_search_lessENSC_3lbfEEENS8_12zip_iteratorIN4cuda3std3__45tupleIJNSF_INS8_7pointerIiNS8_8cuda_cub5par_tENS8_11use_defaultESU_EEEENSF_INSR_IlST_SU_SU_EEEEEEEEEEEEEvT0_T1_,(.L_x_120 - _ZN3cub18CUB_300001_SM_10006detail8for_each13static_kernelINS2_12policy_hub_t12policy_500_tElNS2_12op_wrapper_tIlN6thrust24THRUST_300001_SM_1000_NS6system6detail7generic6detail21binary_search_functorINS8_6detail15normal_iteratorINS8_10device_ptrIiEEEENSC_18binary_search_lessENSC_3lbfEEENS8_12zip_iteratorIN4cuda3std3__45tupleIJNSF_INS8_7pointerIiNS8_8cuda_cub5par_tENS8_11use_defaultESU_EEEENSF_INSR_IlST_SU_SU_EEEEEEEEEEEEEvT0_T1_)
        .other          _ZN3cub18CUB_300001_SM_10006detail8for_each13static_kernelINS2_12policy_hub_t12policy_500_tElNS2_12op_wrapper_tIlN6thrust24THRUST_300001_SM_1000_NS6system6detail7generic6detail21binary_search_functorINS8_6detail15normal_iteratorINS8_10device_ptrIiEEEENSC_18binary_search_lessENSC_3lbfEEENS8_12zip_iteratorIN4cuda3std3__45tupleIJNSF_INS8_7pointerIiNS8_8cuda_cub5par_tENS8_11use_defaultESU_EEEENSF_INSR_IlST_SU_SU_EEEEEEEEEEEEEvT0_T1_,@"STO_CUDA_ENTRY STV_DEFAULT"
_ZN3cub18CUB_300001_SM_10006detail8for_each13static_kernelINS2_12policy_hub_t12policy_500_tElNS2_12op_wrapper_tIlN6thrust24THRUST_300001_SM_1000_NS6system6detail7generic6detail21binary_search_functorINS8_6detail15normal_iteratorINS8_10device_ptrIiEEEENSC_18binary_search_lessENSC_3lbfEEENS8_12zip_iteratorIN4cuda3std3__45tupleIJNSF_INS8_7pointerIiNS8_8cuda_cub5par_tENS8_11use_defaultESU_EEEENSF_INSR_IlST_SU_SU_EEEEEEEEEEEEEvT0_T1_:
.text._ZN3cub18CUB_300001_SM_10006detail8for_each13static_kernelINS2_12policy_hub_t12policy_500_tElNS2_12op_wrapper_tIlN6thrust24THRUST_300001_SM_1000_NS6system6detail7generic6detail21binary_search_functorINS8_6detail15normal_iteratorINS8_10device_ptrIiEEEENSC_18binary_search_lessENSC_3lbfEEENS8_12zip_iteratorIN4cuda3std3__45tupleIJNSF_INS8_7pointerIiNS8_8cuda_cub5par_tENS8_11use_defaultESU_EEEENSF_INSR_IlST_SU_SU_EEEEEEEEEEEEEvT0_T1_:
        /* <DEDUP_REMOVED lines=35> */
.L_x_101:
        /* <DEDUP_REMOVED lines=22> */
.L_x_100:
[----:B------:R-:W-:Y:S02]  /*0390*/  IMAD.MOV.U32 R8, RZ, RZ, R16 ;  /* 0x000000ffff087224 */ /* 0x000fe400078e0010 */
[----:B------:R-:W-:-:S05]  /*03a0*/  IMAD.MOV.U32 R9, RZ, RZ, R17 ;  /* 0x000000ffff097224 */ /* 0x000fca00078e0011 */
[----:B------:R0:W-:Y:S04]  /*03b0*/  STG.E.64 desc[UR10][R2.64], R8 ;  /* 0x0000000802007986 */ /* 0x0001e8000c101b0a */
[----:B------:R0:W5:Y:S01]  /*03c0*/  LDG.E R5, desc[UR10][R6.64+0x400] ;  /* 0x0004000a06057981 */ /* 0x000162000c1e1900 */
[----:B------:R-:W-:Y:S01]  /*03d0*/  BSSY.RECONVERGENT B0, `(.L_x_102) ;  /* 0x0000018000007945 */ /* 0x000fe20003800200 */
[----:B------:R-:W-:Y:S02]  /*03e0*/  IMAD.MOV.U32 R13, RZ, RZ, RZ ;  /* 0x000000ffff0d7224 */ /* 0x000fe400078e00ff */
[----:B------:R-:W-:-:S07]  /*03f0*/  IMAD.MOV.U32 R15, RZ, RZ, RZ ;  /* 0x000000ffff0f7224 */ /* 0x000fce00078e00ff */
.L_x_103:
        /* <DEDUP_REMOVED lines=22> */
.L_x_102:
[----:B------:R-:W-:Y:S02]  /*0560*/  IMAD.MOV.U32 R4, RZ, RZ, R13 ;  /* 0x000000ffff047224 */ /* 0x000fe400078e000d */
[----:B------:R-:W-:-:S05]  /*0570*/  IMAD.MOV.U32 R5, RZ, RZ, R15 ;  /* 0x000000ffff057224 */ /* 0x000fca00078e000f */
[----:B------:R-:W-:Y:S01]  /*0580*/  STG.E.64 desc[UR10][R2.64+0x800], R4 ;  /* 0x0008000402007986 */ /* 0x000fe2000c101b0a */
[----:B------:R-:W-:Y:S05]  /*0590*/  EXIT ;  /* 0x000000000000794d */ /* 0x000fea0003800000 */
.L_x_99:
        /* <DEDUP_REMOVED lines=8> */
.L_x_98:
        /* <DEDUP_REMOVED lines=32> */
.L_x_108:
        /* <DEDUP_REMOVED lines=22> */
.L_x_107:
[----:B------:R-:W-:Y:S02]  /*0980*/  IMAD.MOV.U32 R6, RZ, RZ, R15 ;  /* 0x000000ffff067224 */ /* 0x000fe400078e000f */
[----:B------:R-:W-:-:S05]  /*0990*/  IMAD.MOV.U32 R7, RZ, RZ, R16 ;  /* 0x000000ffff077224 */ /* 0x000fca00078e0010 */
[----:B------:R0:W-:Y:S02]  /*09a0*/  STG.E.64 desc[UR10][R2.64], R6 ;  /* 0x0000000602007986 */ /* 0x0001e4000c101b0a */
.L_x_106:
[----:B------:R-:W-:Y:S05]  /*09b0*/  BSYNC.RECONVERGENT B0 ;  /* 0x0000000000007941 */ /* 0x000fea0003800200 */
.L_x_105:
        /* <DEDUP_REMOVED lines=17> */
.L_x_110:
        /* <DEDUP_REMOVED lines=22> */
.L_x_109:
[----:B------:R-:W-:Y:S02]  /*0c30*/  IMAD.MOV.U32 R4, RZ, RZ, R13 ;  /* 0x000000ffff047224 */ /* 0x000fe400078e000d */
[----:B------:R-:W-:-:S05]  /*0c40*/  IMAD.MOV.U32 R5, RZ, RZ, R15 ;  /* 0x000000ffff057224 */ /* 0x000fca00078e000f */
[----:B------:R-:W-:Y:S01]  /*0c50*/  STG.E.64 desc[UR10][R2.64+0x800], R4 ;  /* 0x0008000402007986 */ /* 0x000fe2000c101b0a */
[----:B------:R-:W-:Y:S05]  /*0c60*/  EXIT ;  /* 0x000000000000794d */ /* 0x000fea0003800000 */
.L_x_104:
        /* <DEDUP_REMOVED lines=16> */
.L_x_111:
        /* <DEDUP_REMOVED lines=9> */
.L_x_120:


//--------------------- .text._ZN3cub18CUB_300001_SM_10006detail11EmptyKernelIvEEvv --------------------------
	.section	.text._ZN3cub18CUB_300001_SM_10006detail11EmptyKernelIvEEvv,"ax",@progbits
	.align	128
        .global         _ZN3cub18CUB_300001_SM_10006detail11EmptyKernelIvEEvv
        .type           _ZN3cub18CUB_300001_SM_10006detail11EmptyKernelIvEEvv,@function
        .size           _ZN3cub18CUB_300001_SM_10006detail11EmptyKernelIvEEvv,(.L_x_121 - _ZN3cub18CUB_300001_SM_10006detail11EmptyKernelIvEEvv)
        .other          _ZN3cub18CUB_300001_SM_10006detail11EmptyKernelIvEEvv,@"STO_CUDA_ENTRY STV_DEFAULT"
_ZN3cub18CUB_300001_SM_10006detail11EmptyKernelIvEEvv:
.text._ZN3cub18CUB_300001_SM_10006detail11EmptyKernelIvEEvv:
[----:B------:R-:W-:Y:S01]  /*0000*/  LDC R1, c[0x0][0x37c] ;  /* 0x0000df00ff017b82 */ /* 0x000fe20000000800 */
[----:B------:R-:W-:Y:S05]  /*0010*/  EXIT ;  /* 0x000000000000794d */ /* 0x000fea0003800000 */
.L_x_112:
        /* <DEDUP_REMOVED lines=14> */
.L_x_121:


//--------------------- .nv.shared.reserved.0     --------------------------
	.section	.nv.shared.reserved.0,"aw",@nobits
	.weak		__nv_reservedSMEM_offset_0_alias
	.size		__nv_reservedSMEM_offset_0_alias, 0, 64
	.other		__nv_reservedSMEM_offset_0_alias,@"STO_CUDA_RESERVED_SHARED STV_DEFAULT"
__nv_reservedSMEM_offset_0_alias:
	.zero		0
	.zero		64


//--------------------- .nv.global                --------------------------
	.section	.nv.global,"aw",@nobits
.nv.global:
	.type		_ZN34_INTERNAL_101a3e86_4_k_cu__Z4testv6thrust24THRUST_300001_SM_1000_NS12placeholders2_8E,@object
	.size		_ZN34_INTERNAL_101a3e86_4_k_cu__Z4testv6thrust24THRUST_300001_SM_1000_NS12placeholders2_8E,(_ZN34_INTERNAL_101a3e86_4_k_cu__Z4testv4cuda3std3__436_GLOBAL__N__101a3e86_4_k_cu__Z4testv6ignoreE - _ZN34_INTERNAL_101a3e86_4_k_cu__Z4testv6thrust24THRUST_300001_SM_1000_NS12placeholders2_8E)
_ZN34_INTERNAL_101a3e86_4_k_cu__Z4testv6thrust24THRUST_300001_SM_1000_NS12placeholders2_8E:
	.zero		1
	.type		_ZN34_INTERNAL_101a3e86_4_k_cu__Z4testv4cuda3std3__436_GLOBAL__N__101a3e86_4_k_cu__Z4testv6ignoreE,@object
	.size		_ZN34_INTERNAL_101a3e86_4_k_cu__Z4testv4cuda3std3__436_GLOBAL__N__101a3e86_4_k_cu__Z4testv6ignoreE,(_ZN34_INTERNAL_101a3e86_4_k_cu__Z4testv4cuda3std6ranges3__45__cpo4dataE - _ZN34_INTERNAL_101a3e86_4_k_cu__Z4testv4cuda3std3__436_GLOBAL__N__101a3e86_4_k_cu__Z4testv6ignoreE)
_ZN34_INTERNAL_101a3e86_4_k_cu__Z4testv4cuda3std3__436_GLOBAL__N__101a3e86_4_k_cu__Z4testv6ignoreE:
	.zero		1
	.type		_ZN34_INTERNAL_101a3e86_4_k_cu__Z4testv4cuda3std6ranges3__45__cpo4dataE,@object
	.size		_ZN34_INTERNAL_101a3e86_4_k_cu__Z4testv4cuda3std6ranges3__45__cpo4dataE,(_ZN34_INTERNAL_101a3e86_4_k_cu__Z4testv6thrust24THRUST_300001_SM_1000_NS6system3cpp3parE - _ZN34_INTERNAL_101a3e86_4_k_cu__Z4testv4cuda3std6ranges3__45__cpo4dataE)
_ZN34_INTERNAL_101a3e86_4_k_cu__Z4testv4cuda3std6ranges3__45__cpo4dataE:
	.zero		1
	.type		_ZN34_INTERNAL_101a3e86_4_k_cu__Z4testv6thrust24THRUST_300001_SM_1000_NS6system3cpp3parE,@object
	.size		_ZN34_INTERNAL_101a3e86_4_k_cu__Z4testv6thrust24THRUST_300001_SM_1000_NS6system3cpp3parE,(_ZN34_INTERNAL_101a3e86_4_k_cu__Z4testv4cuda3std3__45__cpo5beginE - _ZN34_INTERNAL_101a3e86_4_k_cu__Z4testv6thrust24THRUST_300001_SM_1000_NS6system3cpp3parE)
_ZN34_INTERNAL_101a3e86_4_k_cu__Z4testv6thrust24THRUST_300001_SM_1000_NS6system3cpp3parE:
	.zero		1
	.type		_ZN34_INTERNAL_101a3e86_4_k_cu__Z4testv4cuda3std3__45__cpo5beginE,@object
	.size		_ZN34_INTERNAL_101a3e86_4_k_cu__Z4testv4cuda3std3__45__cpo5beginE,(_ZN34_INTERNAL_101a3e86_4_k_cu__Z4testv4cuda3std6ranges3__45__cpo5beginE - _ZN34_INTERNAL_101a3e86_4_k_cu__Z4testv4cuda3std3__45__cpo5beginE)
_ZN34_INTERNAL_101a3e86_4_k_cu__Z4testv4cuda3std3__45__cpo5beginE:
	.zero		1
	.type		_ZN34_INTERNAL_101a3e86_4_k_cu__Z4testv4cuda3std6ranges3__45__cpo5beginE,@object
	.size		_ZN34_INTERNAL_101a3e86_4_k_cu__Z4testv4cuda3std6ranges3__45__cpo5beginE,(_ZN34_INTERNAL_101a3e86_4_k_cu__Z4testv6thrust24THRUST_300001_SM_1000_NS6deviceE - _ZN34_INTERNAL_101a3e86_4_k_cu__Z4testv4cuda3std6ranges3__45__cpo5beginE)
_ZN34_INTERNAL_101a3e86_4_k_cu__Z4testv4cuda3std6ranges3__45__cpo5beginE:
	.zero		1
	.type		_ZN34_INTERNAL_101a3e86_4_k_cu__Z4testv6thrust24THRUST_300001_SM_1000_NS6deviceE,@object
	.size		_ZN34_INTERNAL_101a3e86_4_k_cu__Z4testv6thrust24THRUST_300001_SM_1000_NS6deviceE,(_ZN34_INTERNAL_101a3e86_4_k_cu__Z4testv4cuda3std3__47nulloptE - _ZN34_INTERNAL_101a3e86_4_k_cu__Z4testv6thrust24THRUST_300001_SM_1000_NS6deviceE)
_ZN34_INTERNAL_101a3e86_4_k_cu__Z4testv6thrust24THRUST_300001_SM_1000_NS6deviceE:
	.zero		1
	.type		_ZN34_INTERNAL_101a3e86_4_k_cu__Z4testv4cuda3std3__47nulloptE,@object
	.size		_ZN34_INTERNAL_101a3e86_4_k_cu__Z4testv4cuda3std3__47nulloptE,(_ZN34_INTERNAL_101a3e86_4_k_cu__Z4testv4cuda3std6ranges3__45__cpo8distanceE - _ZN34_INTERNAL_101a3e86_4_k_cu__Z4testv4cuda3std3__47nulloptE)
_ZN34_INTERNAL_101a3e86_4_k_cu__Z4testv4cuda3std3__47nulloptE:
	.zero		1
	.type		_ZN34_INTERNAL_101a3e86_4_k_cu__Z4testv4cuda3std6ranges3__45__cpo8distanceE,@object
	.size		_ZN34_INTERNAL_101a3e86_4_k_cu__Z4testv4cuda3std6ranges3__45__cpo8distanceE,(_ZN34_INTERNAL_101a3e86_4_k_cu__Z4testv6thrust24THRUST_300001_SM_1000_NS12placeholders2_4E - _ZN34_INTERNAL_101a3e86_4_k_cu__Z4testv4cuda3std6ranges3__45__cpo8distanceE)
_ZN34_INTERNAL_101a3e86_4_k_cu__Z4testv4cuda3std6ranges3__45__cpo8distanceE:
	.zero		1
	.type		_ZN34_INTERNAL_101a3e86_4_k_cu__Z4testv6thrust24THRUST_300001_SM_1000_NS12placeholders2_4E,@object
	.size		_ZN34_INTERNAL_101a3e86_4_k_cu__Z4testv6thrust24THRUST_300001_SM_1000_NS12placeholders2_4E,(_ZN34_INTERNAL_101a3e86_4_k_cu__Z4testv4cuda3std3__45__cpo6rbeginE - _ZN34_INTERNAL_101a3e86_4_k_cu__Z4testv6thrust24THRUST_300001_SM_1000_NS12placeholders2_4E)
_ZN34_INTERNAL_101a3e86_4_k_cu__Z4testv6thrust24THRUST_300001_SM_1000_NS12placeholders2_4E:
	.zero		1
	.type		_ZN34_INTERNAL_101a3e86_4_k_cu__Z4testv4cuda3std3__45__cpo6rbeginE,@object
	.size		_ZN34_INTERNAL_101a3e86_4_k_cu__Z4testv4cuda3std3__45__cpo6rbeginE,(_ZN34_INTERNAL_101a3e86_4_k_cu__Z4testv4cuda3std6ranges3__45__cpo7advanceE - _ZN34_INTERNAL_101a3e86_4_k_cu__Z4testv4cuda3std3__45__cpo6rbeginE)
_ZN34_INTERNAL_101a3e86_4_k_cu__Z4testv4cuda3std3__45__cpo6rbeginE:
	.zero		1
	.type		_ZN34_INTERNAL_101a3e86_4_k_cu__Z4testv4cuda3std6ranges3__45__cpo7advanceE,@object
	.size		_ZN34_INTERNAL_101a3e86_4_k_cu__Z4testv4cuda3std6ranges3__45__cpo7advanceE,(_ZN34_INTERNAL_101a3e86_4_k_cu__Z4testv6thrust24THRUST_300001_SM_1000_NS12placeholders3_10E - _ZN34_INTERNAL_101a3e86_4_k_cu__Z4testv4cuda3std6ranges3__45__cpo7advanceE)
_ZN34_INTERNAL_101a3e86_4_k_cu__Z4testv4cuda3std6ranges3__45__cpo7advanceE:
	.zero		1
	.type		_ZN34_INTERNAL_101a3e86_4_k_cu__Z4testv6thrust24THRUST_300001_SM_1000_NS12placeholders3_10E,@object
	.size		_ZN34_INTERNAL_101a3e86_4_k_cu__Z4testv6thrust24THRUST_300001_SM_1000_NS12placeholders3_10E,(_ZN34_INTERNAL_101a3e86_4_k_cu__Z4testv4cuda3std3__48in_placeE - _ZN34_INTERNAL_101a3e86_4_k_cu__Z4testv6thrust24THRUST_300001_SM_1000_NS12placeholders3_10E)
_ZN34_INTERNAL_101a3e86_4_k_cu__Z4testv6thrust24THRUST_300001_SM_1000_NS12placeholders3_10E:
	.zero		1
	.type		_ZN34_INTERNAL_101a3e86_4_k_cu__Z4testv4cuda3std3__48in_placeE,@object
	.size		_ZN34_INTERNAL_101a3e86_4_k_cu__Z4testv4cuda3std3__48in_placeE,(_ZN34_INTERNAL_101a3e86_4_k_cu__Z4testv4cuda3std6ranges3__45__cpo4sizeE - _ZN34_INTERNAL_101a3e86_4_k_cu__Z4testv4cuda3std3__48in_placeE)
_ZN34_INTERNAL_101a3e86_4_k_cu__Z4testv4cuda3std3__48in_placeE:
	.zero		1
	.type		_ZN34_INTERNAL_101a3e86_4_k_cu__Z4testv4cuda3std6ranges3__45__cpo4sizeE,@object
	.size		_ZN34_INTERNAL_101a3e86_4_k_cu__Z4testv4cuda3std6ranges3__45__cpo4sizeE,(_ZN34_INTERNAL_101a3e86_4_k_cu__Z4testv6thrust24THRUST_300001_SM_1000_NS12placeholders2_2E - _ZN34_INTERNAL_101a3e86_4_k_cu__Z4testv4cuda3std6ranges3__45__cpo4sizeE)
_ZN34_INTERNAL_101a3e86_4_k_cu__Z4testv4cuda3std6ranges3__45__cpo4sizeE:
	.zero		1
	.type		_ZN34_INTERNAL_101a3e86_4_k_cu__Z4testv6thrust24THRUST_300001_SM_1000_NS12placeholders2_2E,@object
	.size		_ZN34_INTERNAL_101a3e86_4_k_cu__Z4testv6thrust24THRUST_300001_SM_1000_NS12placeholders2_2E,(_ZN34_INTERNAL_101a3e86_4_k_cu__Z4testv4cuda3std3__45__cpo6cbeginE - _ZN34_INTERNAL_101a3e86_4_k_cu__Z4testv6thrust24THRUST_300001_SM_1000_NS12placeholders2_2E)
_ZN34_INTERNAL_101a3e86_4_k_cu__Z4testv6thrust24THRUST_300001_SM_1000_NS12placeholders2_2E:
	.zero		1
	.type		_ZN34_INTERNAL_101a3e86_4_k_cu__Z4testv4cuda3std3__45__cpo6cbeginE,@object
	.size		_ZN34_INTERNAL_101a3e86_4_k_cu__Z4testv4cuda3std3__45__cpo6cbeginE,(_ZN34_INTERNAL_101a3e86_4_k_cu__Z4testv4cuda3std6ranges3__45__cpo6cbeginE - _ZN34_INTERNAL_101a3e86_4_k_cu__Z4testv4cuda3std3__45__cpo6cbeginE)
_ZN34_INTERNAL_101a3e86_4_k_cu__Z4testv4cuda3std3__45__cpo6cbeginE:
	.zero		1
	.type		_ZN34_INTERNAL_101a3e86_4_k_cu__Z4testv4cuda3std6ranges3__45__cpo6cbeginE,@object
	.size		_ZN34_INTERNAL_101a3e86_4_k_cu__Z4testv4cuda3std6ranges3__45__cpo6cbeginE,(_ZN34_INTERNAL_101a3e86_4_k_cu__Z4testv6thrust24THRUST_300001_SM_1000_NS12placeholders2_6E - _ZN34_INTERNAL_101a3e86_4_k_cu__Z4testv4cuda3std6ranges3__45__cpo6cbeginE)
_ZN34_INTERNAL_101a3e86_4_k_cu__Z4testv4cuda3std6ranges3__45__cpo6cbeginE:
	.zero		1
	.type		_ZN34_INTERNAL_101a3e86_4_k_cu__Z4testv6thrust24THRUST_300001_SM_1000_NS12placeholders2_6E,@object
	.size		_ZN34_INTERNAL_101a3e86_4_k_cu__Z4testv6thrust24THRUST_300001_SM_1000_NS12placeholders2_6E,(_ZN34_INTERNAL_101a3e86_4_k_cu__Z4testv4cuda3std3__45__cpo7crbeginE - _ZN34_INTERNAL_101a3e86_4_k_cu__Z4testv6thrust24THRUST_300001_SM_1000_NS12placeholders2_6E)
_ZN34_INTERNAL_101a3e86_4_k_cu__Z4testv6thrust24THRUST_300001_SM_1000_NS12placeholders2_6E:
	.zero		1
	.type		_ZN34_INTERNAL_101a3e86_4_k_cu__Z4testv4cuda3std3__45__cpo7crbeginE,@object
	.size		_ZN34_INTERNAL_101a3e86_4_k_cu__Z4testv4cuda3std3__45__cpo7crbeginE,(_ZN34_INTERNAL_101a3e86_4_k_cu__Z4testv4cuda3std6ranges3__45__cpo4nextE - _ZN34_INTERNAL_101a3e86_4_k_cu__Z4testv4cuda3std3__45__cpo7crbeginE)
_ZN34_INTERNAL_101a3e86_4_k_cu__Z4testv4cuda3std3__45__cpo7crbeginE:
	.zero		1
	.type		_ZN34_INTERNAL_101a3e86_4_k_cu__Z4testv4cuda3std6ranges3__45__cpo4nextE,@object
	.size		_ZN34_INTERNAL_101a3e86_4_k_cu__Z4testv4cuda3std6ranges3__45__cpo4nextE,(_ZN34_INTERNAL_101a3e86_4_k_cu__Z4testv4cuda3std6ranges3__45__cpo4swapE - _ZN34_INTERNAL_101a3e86_4_k_cu__Z4testv4cuda3std6ranges3__45__cpo4nextE)
_ZN34_INTERNAL_101a3e86_4_k_cu__Z4testv4cuda3std6ranges3__45__cpo4nextE:
	.zero		1
	.type		_ZN34_INTERNAL_101a3e86_4_k_cu__Z4testv4cuda3std6ranges3__45__cpo4swapE,@object
	.size		_ZN34_INTERNAL_101a3e86_4_k_cu__Z4testv4cuda3std6ranges3__45__cpo4swapE,(_ZN34_INTERNAL_101a3e86_4_k_cu__Z4testv6thrust24THRUST_300001_SM_1000_NS8cuda_cub10par_nosyncE - _ZN34_INTERNAL_101a3e86_4_k_cu__Z4testv4cuda3std6ranges3__45__cpo4swapE)
_ZN34_INTERNAL_101a3e86_4_k_cu__Z4testv4cuda3std6ranges3__45__cpo4swapE:
	.zero		1
	.type		_ZN34_INTERNAL_101a3e86_4_k_cu__Z4testv6thrust24THRUST_300001_SM_1000_NS8cuda_cub10par_nosyncE,@object
	.size		_ZN34_INTERNAL_101a3e86_4_k_cu__Z4testv6thrust24THRUST_300001_SM_1000_NS8cuda_cub10par_nosyncE,(_ZN34_INTERNAL_101a3e86_4_k_cu__Z4testv6thrust24THRUST_300001_SM_1000_NS3seqE - _ZN34_INTERNAL_101a3e86_4_k_cu__Z4testv6thrust24THRUST_300001_SM_1000_NS8cuda_cub10par_nosyncE)
_ZN34_INTERNAL_101a3e86_4_k_cu__Z4testv6thrust24THRUST_300001_SM_1000_NS8cuda_cub10par_nosyncE:
	.zero		1
	.type		_ZN34_INTERNAL_101a3e86_4_k_cu__Z4testv6thrust24THRUST_300001_SM_1000_NS3seqE,@object
	.size		_ZN34_INTERNAL_101a3e86_4_k_cu__Z4testv6thrust24THRUST_300001_SM_1000_NS3seqE,(_ZN34_INTERNAL_101a3e86_4_k_cu__Z4testv4cuda3std3__420unreachable_sentinelE - _ZN34_INTERNAL_101a3e86_4_k_cu__Z4testv6thrust24THRUST_300001_SM_1000_NS3seqE)
_ZN34_INTERNAL_101a3e86_4_k_cu__Z4testv6thrust24THRUST_300001_SM_1000_NS3seqE:
	.zero		1
	.type		_ZN34_INTERNAL_101a3e86_4_k_cu__Z4testv4cuda3std3__420unreachable_sentinelE,@object
	.size		_ZN34_INTERNAL_101a3e86_4_k_cu__Z4testv4cuda3std3__420unreachable_sentinelE,(_ZN34_INTERNAL_101a3e86_4_k_cu__Z4testv4cuda3std6ranges3__45__cpo5ssizeE - _ZN34_INTERNAL_101a3e86_4_k_cu__Z4testv4cuda3std3__420unreachable_sentinelE)
_ZN34_INTERNAL_101a3e86_4_k_cu__Z4testv4cuda3std3__420unreachable_sentinelE:
	.zero		1
	.type		_ZN34_INTERNAL_101a3e86_4_k_cu__Z4testv4cuda3std6ranges3__45__cpo5ssizeE,@object
	.size		_ZN34_INTERNAL_101a3e86_4_k_cu__Z4testv4cuda3std6ranges3__45__cpo5ssizeE,(_ZN34_INTERNAL_101a3e86_4_k_cu__Z4testv6thrust24THRUST_300001_SM_1000_NS12placeholders2_3E - _ZN34_INTERNAL_101a3e86_4_k_cu__Z4testv4cuda3std6ranges3__45__cpo5ssizeE)
_ZN34_INTERNAL_101a3e86_4_k_cu__Z4testv4cuda3std6ranges3__45__cpo5ssizeE:
	.zero		1
	.type		_ZN34_INTERNAL_101a3e86_4_k_cu__Z4testv6thrust24THRUST_300001_SM_1000_NS12placeholders2_3E,@object
	.size		_ZN34_INTERNAL_101a3e86_4_k_cu__Z4testv6thrust24THRUST_300001_SM_1000_NS12placeholders2_3E,(_ZN34_INTERNAL_101a3e86_4_k_cu__Z4testv4cuda3std3__45__cpo4cendE - _ZN34_INTERNAL_101a3e86_4_k_cu__Z4testv6thrust24THRUST_300001_SM_1000_NS12placeholders2_3E)
_ZN34_INTERNAL_101a3e86_4_k_cu__Z4testv6thrust24THRUST_300001_SM_1000_NS12placeholders2_3E:
	.zero		1
	.type		_ZN34_INTERNAL_101a3e86_4_k_cu__Z4testv4cuda3std3__45__cpo4cendE,@object
	.size		_ZN34_INTERNAL_101a3e86_4_k_cu__Z4testv4cuda3std3__45__cpo4cendE,(_ZN34_INTERNAL_101a3e86_4_k_cu__Z4testv4cuda3std6ranges3__45__cpo4cendE - _ZN34_INTERNAL_101a3e86_4_k_cu__Z4testv4cuda3std3__45__cpo4cendE)
_ZN34_INTERNAL_101a3e86_4_k_cu__Z4testv4cuda3std3__45__cpo4cendE:
	.zero		1
	.type		_ZN34_INTERNAL_101a3e86_4_k_cu__Z4testv4cuda3std6ranges3__45__cpo4cendE,@object
	.size		_ZN34_INTERNAL_101a3e86_4_k_cu__Z4testv4cuda3std6ranges3__45__cpo4cendE,(_ZN34_INTERNAL_101a3e86_4_k_cu__Z4testv6thrust24THRUST_300001_SM_1000_NS12placeholders2_7E - _ZN34_INTERNAL_101a3e86_4_k_cu__Z4testv4cuda3std6ranges3__45__cpo4cendE)
_ZN34_INTERNAL_101a3e86_4_k_cu__Z4testv4cuda3std6ranges3__45__cpo4cendE:
	.zero		1
	.type		_ZN34_INTERNAL_101a3e86_4_k_cu__Z4testv6thrust24THRUST_300001_SM_1000_NS12placeholders2_7E,@object
	.size		_ZN34_INTERNAL_101a3e86_4_k_cu__Z4testv6thrust24THRUST_300001_SM_1000_NS12placeholders2_7E,(_ZN34_INTERNAL_101a3e86_4_k_cu__Z4testv4cuda3std3__45__cpo5crendE - _ZN34_INTERNAL_101a3e86_4_k_cu__Z4testv6thrust24THRUST_300001_SM_1000_NS12placeholders2_7E)
_ZN34_INTERNAL_101a3e86_4_k_cu__Z4testv6thrust24THRUST_300001_SM_1000_NS12placeholders2_7E:
	.zero		1
	.type		_ZN34_INTERNAL_101a3e86_4_k_cu__Z4testv4cuda3std3__45__cpo5crendE,@object
	.size		_ZN34_INTERNAL_101a3e86_4_k_cu__Z4testv4cuda3std3__45__cpo5crendE,(_ZN34_INTERNAL_101a3e86_4_k_cu__Z4testv4cuda3std6ranges3__45__cpo4prevE - _ZN34_INTERNAL_101a3e86_4_k_cu__Z4testv4cuda3std3__45__cpo5crendE)
_ZN34_INTERNAL_101a3e86_4_k_cu__Z4testv4cuda3std3__45__cpo5crendE:
	.zero		1
	.type		_ZN34_INTERNAL_101a3e86_4_k_cu__Z4testv4cuda3std6ranges3__45__cpo4prevE,@object
	.size		_ZN34_INTERNAL_101a3e86_4_k_cu__Z4testv4cuda3std6ranges3__45__cpo4prevE,(_ZN34_INTERNAL_101a3e86_4_k_cu__Z4testv4cuda3std6ranges3__45__cpo9iter_moveE - _ZN34_INTERNAL_101a3e86_4_k_cu__Z4testv4cuda3std6ranges3__45__cpo4prevE)
_ZN34_INTERNAL_101a3e86_4_k_cu__Z4testv4cuda3std6ranges3__45__cpo4prevE:
	.zero		1
	.type		_ZN34_INTERNAL_101a3e86_4_k_cu__Z4testv4cuda3std6ranges3__45__cpo9iter_moveE,@object
	.size		_ZN34_INTERNAL_101a3e86_4_k_cu__Z4testv4cuda3std6ranges3__45__cpo9iter_moveE,(_ZN34_INTERNAL_101a3e86_4_k_cu__Z4testv6thrust24THRUST_300001_SM_1000_NS6system6detail10sequential3seqE - _ZN34_INTERNAL_101a3e86_4_k_cu__Z4testv4cuda3std6ranges3__45__cpo9iter_moveE)
_ZN34_INTERNAL_101a3e86_4_k_cu__Z4testv4cuda3std6ranges3__45__cpo9iter_moveE:
	.zero		1
	.type		_ZN34_INTERNAL_101a3e86_4_k_cu__Z4testv6thrust24THRUST_300001_SM_1000_NS6system6detail10sequential3seqE,@object
	.size		_ZN34_INTERNAL_101a3e86_4_k_cu__Z4testv6thrust24THRUST_300001_SM_1000_NS6system6detail10sequential3seqE,(_ZN34_INTERNAL_101a3e86_4_k_cu__Z4testv6thrust24THRUST_300001_SM_1000_NS12placeholders2_9E - _ZN34_INTERNAL_101a3e86_4_k_cu__Z4testv6thrust24THRUST_300001_SM_1000_NS6system6detail10sequential3seqE)
_ZN34_INTERNAL_101a3e86_4_k_cu__Z4testv6thrust24THRUST_300001_SM_1000_NS6system6detail10sequential3seqE:
	.zero		1
	.type		_ZN34_INTERNAL_101a3e86_4_k_cu__Z4testv6thrust24THRUST_300001_SM_1000_NS12placeholders2_9E,@object
	.size		_ZN34_INTERNAL_101a3e86_4_k_cu__Z4testv6thrust24THRUST_300001_SM_1000_NS12placeholders2_9E,(_ZN34_INTERNAL_101a3e86_4_k_cu__Z4testv4cuda3std3__419piecewise_constructE - _ZN34_INTERNAL_101a3e86_4_k_cu__Z4testv6thrust24THRUST_300001_SM_1000_NS12placeholders2_9E)
_ZN34_INTERNAL_101a3e86_4_k_cu__Z4testv6thrust24THRUST_300001_SM_1000_NS12placeholders2_9E:
	.zero		1
	.type		_ZN34_INTERNAL_101a3e86_4_k_cu__Z4testv4cuda3std3__419piecewise_constructE,@object
	.size		_ZN34_INTERNAL_101a3e86_4_k_cu__Z4testv4cuda3std3__419piecewise_constructE,(_ZN34_INTERNAL_101a3e86_4_k_cu__Z4testv4cuda3std6ranges3__45__cpo5cdataE - _ZN34_INTERNAL_101a3e86_4_k_cu__Z4testv4cuda3std3__419piecewise_constructE)
_ZN34_INTERNAL_101a3e86_4_k_cu__Z4testv4cuda3std3__419piecewise_constructE:
	.zero		1
	.type		_ZN34_INTERNAL_101a3e86_4_k_cu__Z4testv4cuda3std6ranges3__45__cpo5cdataE,@object
	.size		_ZN34_INTERNAL_101a3e86_4_k_cu__Z4testv4cuda3std6ranges3__45__cpo5cdataE,(_ZN34_INTERNAL_101a3e86_4_k_cu__Z4testv6thrust24THRUST_300001_SM_1000_NS12placeholders2_1E - _ZN34_INTERNAL_101a3e86_4_k_cu__Z4testv4cuda3std6ranges3__45__cpo5cdataE)
_ZN34_INTERNAL_101a3e86_4_k_cu__Z4testv4cuda3std6ranges3__45__cpo5cdataE:
	.zero		1
	.type		_ZN34_INTERNAL_101a3e86_4_k_cu__Z4testv6thrust24THRUST_300001_SM_1000_NS12placeholders2_1E,@object
	.size		_ZN34_INTERNAL_101a3e86_4_k_cu__Z4testv6thrust24THRUST_300001_SM_1000_NS12placeholders2_1E,(_ZN34_INTERNAL_101a3e86_4_k_cu__Z4testv4cuda3std3__45__cpo3endE - _ZN34_INTERNAL_101a3e86_4_k_cu__Z4testv6thrust24THRUST_300001_SM_1000_NS12placeholders2_1E)
_ZN34_INTERNAL_101a3e86_4_k_cu__Z4testv6thrust24THRUST_300001_SM_1000_NS12placeholders2_1E:
	.zero		1
	.type		_ZN34_INTERNAL_101a3e86_4_k_cu__Z4testv4cuda3std3__45__cpo3endE,@object
	.size		_ZN34_INTERNAL_101a3e86_4_k_cu__Z4testv4cuda3std3__45__cpo3endE,(_ZN34_INTERNAL_101a3e86_4_k_cu__Z4testv4cuda3std6ranges3__45__cpo3endE - _ZN34_INTERNAL_101a3e86_4_k_cu__Z4testv4cuda3std3__45__cpo3endE)
_ZN34_INTERNAL_101a3e86_4_k_cu__Z4testv4cuda3std3__45__cpo3endE:
	.zero		1
	.type		_ZN34_INTERNAL_101a3e86_4_k_cu__Z4testv4cuda3std6ranges3__45__cpo3endE,@object
	.size		_ZN34_INTERNAL_101a3e86_4_k_cu__Z4testv4cuda3std6ranges3__45__cpo3endE,(_ZN34_INTERNAL_101a3e86_4_k_cu__Z4testv6thrust24THRUST_300001_SM_1000_NS12placeholders2_5E - _ZN34_INTERNAL_101a3e86_4_k_cu__Z4testv4cuda3std6ranges3__45__cpo3endE)
_ZN34_INTERNAL_101a3e86_4_k_cu__Z4testv4cuda3std6ranges3__45__cpo3endE:
	.zero		1
	.type		_ZN34_INTERNAL_101a3e86_4_k_cu__Z4testv6thrust24THRUST_300001_SM_1000_NS12placeholders2_5E,@object
	.size		_ZN34_INTERNAL_101a3e86_4_k_cu__Z4testv6thrust24THRUST_300001_SM_1000_NS12placeholders2_5E,(_ZN34_INTERNAL_101a3e86_4_k_cu__Z4testv4cuda3std3__45__cpo4rendE - _ZN34_INTERNAL_101a3e86_4_k_cu__Z4testv6thrust24THRUST_300001_SM_1000_NS12placeholders2_5E)
_ZN34_INTERNAL_101a3e86_4_k_cu__Z4testv6thrust24THRUST_300001_SM_1000_NS12placeholders2_5E:
	.zero		1
	.type		_ZN34_INTERNAL_101a3e86_4_k_cu__Z4testv4cuda3std3__45__cpo4rendE,@object
	.size		_ZN34_INTERNAL_101a3e86_4_k_cu__Z4testv4cuda3std3__45__cpo4rendE,(_ZN34_INTERNAL_101a3e86_4_k_cu__Z4testv4cuda3std6ranges3__45__cpo9iter_swapE - _ZN34_INTERNAL_101a3e86_4_k_cu__Z4testv4cuda3std3__45__cpo4rendE)
_ZN34_INTERNAL_101a3e86_4_k_cu__Z4testv4cuda3std3__45__cpo4rendE:
	.zero		1
	.type		_ZN34_INTERNAL_101a3e86_4_k_cu__Z4testv4cuda3std6ranges3__45__cpo9iter_swapE,@object
	.size		_ZN34_INTERNAL_101a3e86_4_k_cu__Z4testv4cuda3std6ranges3__45__cpo9iter_swapE,(_ZN34_INTERNAL_101a3e86_4_k_cu__Z4testv4cuda3std3__48unexpectE - _ZN34_INTERNAL_101a3e86_4_k_cu__Z4testv4cuda3std6ranges3__45__cpo9iter_swapE)
_ZN34_INTERNAL_101a3e86_4_k_cu__Z4testv4cuda3std6ranges3__45__cpo9iter_swapE:
	.zero		1
	.type		_ZN34_INTERNAL_101a3e86_4_k_cu__Z4testv4cuda3std3__48unexpectE,@object
	.size		_ZN34_INTERNAL_101a3e86_4_k_cu__Z4testv4cuda3std3__48unexpectE,(_ZN34_INTERNAL_101a3e86_4_k_cu__Z4testv6thrust24THRUST_300001_SM_1000_NS8cuda_cub3parE - _ZN34_INTERNAL_101a3e86_4_k_cu__Z4testv4cuda3std3__48unexpectE)
_ZN34_INTERNAL_101a3e86_4_k_cu__Z4testv4cuda3std3__48unexpectE:
	.zero		1
	.type		_ZN34_INTERNAL_101a3e86_4_k_cu__Z4testv6thrust24THRUST_300001_SM_1000_NS8cuda_cub3parE,@object
	.size		_ZN34_INTERNAL_101a3e86_4_k_cu__Z4testv6thrust24THRUST_300001_SM_1000_NS8cuda_cub3parE,(.L_29 - _ZN34_INTERNAL_101a3e86_4_k_cu__Z4testv6thrust24THRUST_300001_SM_1000_NS8cuda_cub3parE)
_ZN34_INTERNAL_101a3e86_4_k_cu__Z4testv6thrust24THRUST_300001_SM_1000_NS8cuda_cub3parE:
	.zero		1
.L_29:


//--------------------- .nv.constant0._ZN3cub18CUB_300001_SM_10006detail8for_each13static_kernelINS2_12policy_hub_t12policy_500_tElNS2_12op_wrapper_tIlN6thrust24THRUST_300001_SM_1000_NS6system6detail7generic6detail21binary_search_functorINS8_6detail15normal_iteratorINS8_10device_ptrIiEEEEN4cuda3std3__44lessIiEENSC_3ubfEEENS8_12zip_iteratorINSL_5tupleIJNSF_INS8_7pointerIiNS8_8cuda_cub3tagENS8_11use_defaultESV_EEEENSF_INSS_IlSU_SV_SV_EEEEEEEEEEEEEvT0_T1_ --------------------------
	.section	.nv.constant0._ZN3cub18CUB_300001_SM_10006detail8for_each13static_kernelINS2_12policy_hub_t12policy_500_tElNS2_12op_wrapper_tIlN6thrust24THRUST_300001_SM_1000_NS6system6detail7generic6detail21binary_search_functorINS8_6detail15normal_iteratorINS8_10device_ptrIiEEEEN4cuda3std3__44lessIiEENSC_3ubfEEENS8_12zip_iteratorINSL_5tupleIJNSF_INS8_7pointerIiNS8_8cuda_cub3tagENS8_11use_defaultESV_EEEENSF_INSS_IlSU_SV_SV_EEEEEEEEEEEEEvT0_T1_,"a",@progbits
	.sectionflags	@""
	.align	4
.nv.constant0._ZN3cub18CUB_300001_SM_10006detail8for_each13static_kernelINS2_12policy_hub_t12policy_500_tElNS2_12op_wrapper_tIlN6thrust24THRUST_300001_SM_1000_NS6system6detail7generic6detail21binary_search_functorINS8_6detail15normal_iteratorINS8_10device_ptrIiEEEEN4cuda3std3__44lessIiEENSC_3ubfEEENS8_12zip_iteratorINSL_5tupleIJNSF_INS8_7pointerIiNS8_8cuda_cub3tagENS8_11use_defaultESV_EEEENSF_INSS_IlSU_SV_SV_EEEEEEEEEEEEEvT0_T1_:
	.zero		944


//--------------------- .nv.constant0._ZN3cub18CUB_300001_SM_10006detail8for_each13static_kernelINS2_12policy_hub_t12policy_500_tElNS2_12op_wrapper_tIlN6thrust24THRUST_300001_SM_1000_NS6system6detail7generic6detail21binary_search_functorINS8_6detail15normal_iteratorINS8_10device_ptrIiEEEEN4cuda3std3__44lessIiEENSC_3lbfEEENS8_12zip_iteratorINSL_5tupleIJNSF_INS8_7pointerIiNS8_8cuda_cub3tagENS8_11use_defaultESV_EEEENSF_INSS_IlSU_SV_SV_EEEEEEEEEEEEEvT0_T1_ --------------------------
	.section	.nv.constant0._ZN3cub18CUB_300001_SM_10006detail8for_each13static_kernelINS2_12policy_hub_t12policy_500_tElNS2_12op_wrapper_tIlN6thrust24THRUST_300001_SM_1000_NS6system6detail7generic6detail21binary_search_functorINS8_6detail15normal_iteratorINS8_10device_ptrIiEEEEN4cuda3std3__44lessIiEENSC_3lbfEEENS8_12zip_iteratorINSL_5tupleIJNSF_INS8_7pointerIiNS8_8cuda_cub3tagENS8_11use_defaultESV_EEEENSF_INSS_IlSU_SV_SV_EEEEEEEEEEEEEvT0_T1_,"a",@progbits
	.sectionflags	@""
	.align	4
.nv.constant0._ZN3cub18CUB_300001_SM_10006detail8for_each13static_kernelINS2_12policy_hub_t12policy_500_tElNS2_12op_wrapper_tIlN6thrust24THRUST_300001_SM_1000_NS6system6detail7generic6detail21binary_search_functorINS8_6detail15normal_iteratorINS8_10device_ptrIiEEEEN4cuda3std3__44lessIiEENSC_3lbfEEENS8_12zip_iteratorINSL_5tupleIJNSF_INS8_7pointerIiNS8_8cuda_cub3tagENS8_11use_defaultESV_EEEENSF_INSS_IlSU_SV_SV_EEEEEEEEEEEEEvT0_T1_:
	.zero		944


//--------------------- .nv.constant0._ZN3cub18CUB_300001_SM_10006detail8for_each13static_kernelINS2_12policy_hub_t12policy_500_tElNS2_12op_wrapper_tIlN6thrust24THRUST_300001_SM_1000_NS6system6detail7generic6detail21binary_search_functorINS8_6detail15normal_iteratorINS8_10device_ptrIiEEEEN4cuda3std3__44lessIiEENSC_3ubfEEENS8_12zip_iteratorINSL_5tupleIJNSF_INS8_7pointerIiNS8_8cuda_cub5par_tENS8_11use_defaultESV_EEEENSF_INSS_IlSU_SV_SV_EEEEEEEEEEEEEvT0_T1_ --------------------------
	.section	.nv.constant0._ZN3cub18CUB_300001_SM_10006detail8for_each13static_kernelINS2_12policy_hub_t12policy_500_tElNS2_12op_wrapper_tIlN6thrust24THRUST_300001_SM_1000_NS6system6detail7generic6detail21binary_search_functorINS8_6detail15normal_iteratorINS8_10device_ptrIiEEEEN4cuda3std3__44lessIiEENSC_3ubfEEENS8_12zip_iteratorINSL_5tupleIJNSF_INS8_7pointerIiNS8_8cuda_cub5par_tENS8_11use_defaultESV_EEEENSF_INSS_IlSU_SV_SV_EEEEEEEEEEEEEvT0_T1_,"a",@progbits
	.sectionflags	@""
	.align	4
.nv.constant0._ZN3cub18CUB_300001_SM_10006detail8for_each13static_kernelINS2_12policy_hub_t12policy_500_tElNS2_12op_wrapper_tIlN6thrust24THRUST_300001_SM_1000_NS6system6detail7generic6detail21binary_search_functorINS8_6detail15normal_iteratorINS8_10device_ptrIiEEEEN4cuda3std3__44lessIiEENSC_3ubfEEENS8_12zip_iteratorINSL_5tupleIJNSF_INS8_7pointerIiNS8_8cuda_cub5par_tENS8_11use_defaultESV_EEEENSF_INSS_IlSU_SV_SV_EEEEEEEEEEEEEvT0_T1_:
	.zero		944


//--------------------- .nv.constant0._ZN3cub18CUB_300001_SM_10006detail8for_each13static_kernelINS2_12policy_hub_t12policy_500_tElNS2_12op_wrapper_tIlN6thrust24THRUST_300001_SM_1000_NS6system6detail7generic6detail21binary_search_functorINS8_6detail15normal_iteratorINS8_10device_ptrIiEEEEN4cuda3std3__44lessIiEENSC_3lbfEEENS8_12zip_iteratorINSL_5tupleIJNSF_INS8_7pointerIiNS8_8cuda_cub5par_tENS8_11use_defaultESV_EEEENSF_INSS_IlSU_SV_SV_EEEEEEEEEEEEEvT0_T1_ --------------------------
	.section	.nv.constant0._ZN3cub18CUB_300001_SM_10006detail8for_each13static_kernelINS2_12policy_hub_t12policy_500_tElNS2_12op_wrapper_tIlN6thrust24THRUST_300001_SM_1000_NS6system6detail7generic6detail21binary_search_functorINS8_6detail15normal_iteratorINS8_10device_ptrIiEEEEN4cuda3std3__44lessIiEENSC_3lbfEEENS8_12zip_iteratorINSL_5tupleIJNSF_INS8_7pointerIiNS8_8cuda_cub5par_tENS8_11use_defaultESV_EEEENSF_INSS_IlSU_SV_SV_EEEEEEEEEEEEEvT0_T1_,"a",@progbits
	.sectionflags	@""
	.align	4
.nv.constant0._ZN3cub18CUB_300001_SM_10006detail8for_each13static_kernelINS2_12policy_hub_t12policy_500_tElNS2_12op_wrapper_tIlN6thrust24THRUST_300001_SM_1000_NS6system6detail7generic6detail21binary_search_functorINS8_6detail15normal_iteratorINS8_10device_ptrIiEEEEN4cuda3std3__44lessIiEENSC_3lbfEEENS8_12zip_iteratorINSL_5tupleIJNSF_INS8_7pointerIiNS8_8cuda_cub5par_tENS8_11use_defaultESV_EEEENSF_INSS_IlSU_SV_SV_EEEEEEEEEEEEEvT0_T1_:
	.zero		944


//--------------------- .nv.constant0._ZN3cub18CUB_300001_SM_10006detail8for_each13static_kernelINS2_12policy_hub_t12policy_500_tElNS2_12op_wrapper_tIlN6thrust24THRUST_300001_SM_1000_NS6system6detail7generic6detail21binary_search_functorINS8_6detail15normal_iteratorINS8_10device_ptrIiEEEENSC_18binary_search_lessENSC_3ubfEEENS8_12zip_iteratorIN4cuda3std3__45tupleIJNSF_INS8_7pointerIiNS8_8cuda_cub3tagENS8_11use_defaultESU_EEEENSF_INSR_IlST_SU_SU_EEEEEEEEEEEEEvT0_T1_ --------------------------
	.section	.nv.constant0._ZN3cub18CUB_300001_SM_10006detail8for_each13static_kernelINS2_12policy_hub_t12policy_500_tElNS2_12op_wrapper_tIlN6thrust24THRUST_300001_SM_1000_NS6system6detail7generic6detail21binary_search_functorINS8_6detail15normal_iteratorINS8_10device_ptrIiEEEENSC_18binary_search_lessENSC_3ubfEEENS8_12zip_iteratorIN4cuda3std3__45tupleIJNSF_INS8_7pointerIiNS8_8cuda_cub3tagENS8_11use_defaultESU_EEEENSF_INSR_IlST_SU_SU_EEEEEEEEEEEEEvT0_T1_,"a",@progbits
	.sectionflags	@""
	.align	4
.nv.constant0._ZN3cub18CUB_300001_SM_10006detail8for_each13static_kernelINS2_12policy_hub_t12policy_500_tElNS2_12op_wrapper_tIlN6thrust24THRUST_300001_SM_1000_NS6system6detail7generic6detail21binary_search_functorINS8_6detail15normal_iteratorINS8_10device_ptrIiEEEENSC_18binary_search_lessENSC_3ubfEEENS8_12zip_iteratorIN4cuda3std3__45tupleIJNSF_INS8_7pointerIiNS8_8cuda_cub3tagENS8_11use_defaultESU_EEEENSF_INSR_IlST_SU_SU_EEEEEEEEEEEEEvT0_T1_:
	.zero		944


//--------------------- .nv.constant0._ZN3cub18CUB_300001_SM_10006detail8for_each13static_kernelINS2_12policy_hub_t12policy_500_tElNS2_12op_wrapper_tIlN6thrust24THRUST_300001_SM_1000_NS6system6detail7generic6detail21binary_search_functorINS8_6detail15normal_iteratorINS8_10device_ptrIiEEEENSC_18binary_search_lessENSC_3lbfEEENS8_12zip_iteratorIN4cuda3std3__45tupleIJNSF_INS8_7pointerIiNS8_8cuda_cub3tagENS8_11use_defaultESU_EEEENSF_INSR_IlST_SU_SU_EEEEEEEEEEEEEvT0_T1_ --------------------------
	.section	.nv.constant0._ZN3cub18CUB_300001_SM_10006detail8for_each13static_kernelINS2_12policy_hub_t12policy_500_tElNS2_12op_wrapper_tIlN6thrust24THRUST_300001_SM_1000_NS6system6detail7generic6detail21binary_search_functorINS8_6detail15normal_iteratorINS8_10device_ptrIiEEEENSC_18binary_search_lessENSC_3lbfEEENS8_12zip_iteratorIN4cuda3std3__45tupleIJNSF_INS8_7pointerIiNS8_8cuda_cub3tagENS8_11use_defaultESU_EEEENSF_INSR_IlST_SU_SU_EEEEEEEEEEEEEvT0_T1_,"a",@progbits
	.sectionflags	@""
	.align	4
.nv.constant0._ZN3cub18CUB_300001_SM_10006detail8for_each13static_kernelINS2_12policy_hub_t12policy_500_tElNS2_12op_wrapper_tIlN6thrust24THRUST_300001_SM_1000_NS6system6detail7generic6detail21binary_search_functorINS8_6detail15normal_iteratorINS8_10device_ptrIiEEEENSC_18binary_search_lessENSC_3lbfEEENS8_12zip_iteratorIN4cuda3std3__45tupleIJNSF_INS8_7pointerIiNS8_8cuda_cub3tagENS8_11use_defaultESU_EEEENSF_INSR_IlST_SU_SU_EEEEEEEEEEEEEvT0_T1_:
	.zero		944


//--------------------- .nv.constant0._ZN3cub18CUB_300001_SM_10006detail8for_each13static_kernelINS2_12policy_hub_t12policy_500_tElNS2_12op_wrapper_tIlN6thrust24THRUST_300001_SM_1000_NS6system6detail7generic6detail21binary_search_functorINS8_6detail15normal_iteratorINS8_10device_ptrIiEEEENSC_18binary_search_lessENSC_3ubfEEENS8_12zip_iteratorIN4cuda3std3__45tupleIJNSF_INS8_7pointerIiNS8_8cuda_cub5par_tENS8_11use_defaultESU_EEEENSF_INSR_IlST_SU_SU_EEEEEEEEEEEEEvT0_T1_ --------------------------
	.section	.nv.constant0._ZN3cub18CUB_300001_SM_10006detail8for_each13static_kernelINS2_12policy_hub_t12policy_500_tElNS2_12op_wrapper_tIlN6thrust24THRUST_300001_SM_1000_NS6system6detail7generic6detail21binary_search_functorINS8_6detail15normal_iteratorINS8_10device_ptrIiEEEENSC_18binary_search_lessENSC_3ubfEEENS8_12zip_iteratorIN4cuda3std3__45tupleIJNSF_INS8_7pointerIiNS8_8cuda_cub5par_tENS8_11use_defaultESU_EEEENSF_INSR_IlST_SU_SU_EEEEEEEEEEEEEvT0_T1_,"a",@progbits
	.sectionflags	@""
	.align	4
.nv.constant0._ZN3cub18CUB_300001_SM_10006detail8for_each13static_kernelINS2_12policy_hub_t12policy_500_tElNS2_12op_wrapper_tIlN6thrust24THRUST_300001_SM_1000_NS6system6detail7generic6detail21binary_search_functorINS8_6detail15normal_iteratorINS8_10device_ptrIiEEEENSC_18binary_search_lessENSC_3ubfEEENS8_12zip_iteratorIN4cuda3std3__45tupleIJNSF_INS8_7pointerIiNS8_8cuda_cub5par_tENS8_11use_defaultESU_EEEENSF_INSR_IlST_SU_SU_EEEEEEEEEEEEEvT0_T1_:
	.zero		944


//--------------------- .nv.constant0._ZN3cub18CUB_300001_SM_10006detail8for_each13static_kernelINS2_12policy_hub_t12policy_500_tElNS2_12op_wrapper_tIlN6thrust24THRUST_300001_SM_1000_NS6system6detail7generic6detail21binary_search_functorINS8_6detail15normal_iteratorINS8_10device_ptrIiEEEENSC_18binary_search_lessENSC_3lbfEEENS8_12zip_iteratorIN4cuda3std3__45tupleIJNSF_INS8_7pointerIiNS8_8cuda_cub5par_tENS8_11use_defaultESU_EEEENSF_INSR_IlST_SU_SU_EEEEEEEEEEEEEvT0_T1_ --------------------------
	.section	.nv.constant0._ZN3cub18CUB_300001_SM_10006detail8for_each13static_kernelINS2_12policy_hub_t12policy_500_tElNS2_12op_wrapper_tIlN6thrust24THRUST_300001_SM_1000_NS6system6detail7generic6detail21binary_search_functorINS8_6detail15normal_iteratorINS8_10device_ptrIiEEEENSC_18binary_search_lessENSC_3lbfEEENS8_12zip_iteratorIN4cuda3std3__45tupleIJNSF_INS8_7pointerIiNS8_8cuda_cub5par_tENS8_11use_defaultESU_EEEENSF_INSR_IlST_SU_SU_EEEEEEEEEEEEEvT0_T1_,"a",@progbits
	.sectionflags	@""
	.align	4
.nv.constant0._ZN3cub18CUB_300001_SM_10006detail8for_each13static_kernelINS2_12policy_hub_t12policy_500_tElNS2_12op_wrapper_tIlN6thrust24THRUST_300001_SM_1000_NS6system6detail7generic6detail21binary_search_functorINS8_6detail15normal_iteratorINS8_10device_ptrIiEEEENSC_18binary_search_lessENSC_3lbfEEENS8_12zip_iteratorIN4cuda3std3__45tupleIJNSF_INS8_7pointerIiNS8_8cuda_cub5par_tENS8_11use_defaultESU_EEEENSF_INSR_IlST_SU_SU_EEEEEEEEEEEEEvT0_T1_:
	.zero		944


//--------------------- .nv.constant0._ZN3cub18CUB_300001_SM_10006detail11EmptyKernelIvEEvv --------------------------
	.section	.nv.constant0._ZN3cub18CUB_300001_SM_10006detail11EmptyKernelIvEEvv,"a",@progbits
	.sectionflags	@""
	.align	4
.nv.constant0._ZN3cub18CUB_300001_SM_10006detail11EmptyKernelIvEEvv:
	.zero		896


//--------------------- SYMBOLS --------------------------

	.type		.nv.reservedSmem.offset0,@object
	.size		.nv.reservedSmem.offset0,0x4
